//
// Generated by NVIDIA NVVM Compiler
//
// Compiler Build ID: CL-36424714
// Cuda compilation tools, release 13.0, V13.0.88
// Based on NVVM 20.0.0
//

.version 9.0
.target sm_100
.address_size 64

	// .globl	_Z10boxBlurBuf8buffer_tS_
.extern .func __assertfail
(
	.param .b64 __assertfail_param_0,
	.param .b64 __assertfail_param_1,
	.param .b32 __assertfail_param_2,
	.param .b64 __assertfail_param_3,
	.param .b64 __assertfail_param_4
)
;
.global .align 1 .b8 __unnamed_1[84] = {99, 111, 110, 115, 116, 32, 84, 32, 105, 110, 95, 112, 105, 120, 101, 108, 40, 98, 117, 102, 102, 101, 114, 95, 116, 44, 32, 105, 110, 116, 44, 32, 105, 110, 116, 41, 32, 91, 119, 105, 116, 104, 32, 84, 32, 61, 32, 102, 108, 111, 97, 116, 59, 32, 95, 95, 110, 118, 95, 98, 111, 111, 108, 32, 115, 116, 97, 116, 105, 99, 95, 97, 100, 100, 114, 32, 61, 32, 116, 114, 117, 101, 93};
.global .align 1 .b8 __unnamed_2[80] = {84, 32, 38, 111, 117, 116, 95, 112, 105, 120, 101, 108, 40, 98, 117, 102, 102, 101, 114, 95, 116, 44, 32, 105, 110, 116, 44, 32, 105, 110, 116, 41, 32, 91, 119, 105, 116, 104, 32, 84, 32, 61, 32, 102, 108, 111, 97, 116, 59, 32, 95, 95, 110, 118, 95, 98, 111, 111, 108, 32, 115, 116, 97, 116, 105, 99, 95, 97, 100, 100, 114, 32, 61, 32, 116, 114, 117, 101, 93};
.global .align 1 .b8 $str[19] = {98, 117, 102, 46, 115, 116, 114, 105, 100, 101, 91, 48, 93, 32, 61, 61, 32, 49};
.global .align 1 .b8 $str$1[27] = {47, 116, 109, 112, 47, 115, 97, 115, 115, 95, 99, 117, 95, 116, 48, 50, 112, 102, 97, 105, 55, 47, 107, 46, 99, 117};
.global .align 1 .b8 $str$2[45] = {98, 117, 102, 46, 115, 116, 114, 105, 100, 101, 91, 49, 93, 32, 62, 32, 54, 51, 48, 48, 32, 38, 38, 32, 98, 117, 102, 46, 115, 116, 114, 105, 100, 101, 91, 49, 93, 32, 60, 32, 54, 53, 48, 48};

.visible .entry _Z10boxBlurBuf8buffer_tS_(
	.param .align 8 .b8 _Z10boxBlurBuf8buffer_tS__param_0[72],
	.param .align 8 .b8 _Z10boxBlurBuf8buffer_tS__param_1[72]
)
{
	.reg .pred 	%p<2>;
	.reg .b16 	%rs<9>;
	.reg .b32 	%r<75>;
	.reg .b32 	%f<43>;
	.reg .b64 	%rd<85>;

	ld.param.u64 	%rd22, [_Z10boxBlurBuf8buffer_tS__param_1];
	ld.param.u64 	%rd20, [_Z10boxBlurBuf8buffer_tS__param_0];
	ld.param.v2.u32 	{%r28, %r29}, [_Z10boxBlurBuf8buffer_tS__param_1+48];
	mov.u32 	%r44, %ctaid.x;
	mov.u32 	%r45, %ntid.x;
	mov.u32 	%r46, %tid.x;
	mad.lo.s32 	%r47, %r44, %r45, %r46;
	add.s32 	%r48, %r47, %r28;
	mov.u32 	%r49, %ctaid.y;
	mov.u32 	%r50, %ntid.y;
	mov.u32 	%r51, %tid.y;
	mad.lo.s32 	%r52, %r49, %r50, %r51;
	add.s32 	%r1, %r52, %r29;
	add.s32 	%r53, %r48, 9;
	cvt.s64.s32 	%rd1, %r48;
	add.s32 	%r54, %r48, 1;
	cvt.s64.s32 	%rd2, %r54;
	add.s32 	%r55, %r48, 2;
	cvt.s64.s32 	%rd3, %r55;
	add.s32 	%r56, %r48, 3;
	cvt.s64.s32 	%rd4, %r56;
	add.s32 	%r57, %r48, 4;
	cvt.s64.s32 	%rd5, %r57;
	add.s32 	%r58, %r48, 5;
	cvt.s64.s32 	%rd6, %r58;
	add.s32 	%r59, %r48, 6;
	cvt.s64.s32 	%rd7, %r59;
	add.s32 	%r60, %r48, 7;
	cvt.s64.s32 	%rd8, %r60;
	add.s32 	%r61, %r48, 8;
	cvt.s64.s32 	%rd9, %r61;
	cvt.s64.s32 	%rd10, %r53;
	add.s32 	%r62, %r48, 10;
	cvt.s64.s32 	%rd11, %r62;
	add.s32 	%r63, %r48, 11;
	cvt.s64.s32 	%rd12, %r63;
	add.s32 	%r64, %r48, 12;
	cvt.s64.s32 	%rd13, %r64;
	add.s32 	%r65, %r48, 13;
	cvt.s64.s32 	%rd14, %r65;
	add.s32 	%r66, %r48, 14;
	cvt.s64.s32 	%rd15, %r66;
	add.s32 	%r67, %r48, 15;
	cvt.s64.s32 	%rd16, %r67;
	add.s32 	%r68, %r48, 16;
	cvt.s64.s32 	%rd17, %r68;
	add.s32 	%r69, %r48, 17;
	cvt.s64.s32 	%rd18, %r69;
	add.s32 	%r70, %r48, 18;
	cvt.s64.s32 	%rd19, %r70;
	mul.lo.s32 	%r74, %r1, 6418;
	mov.f32 	%f42, 0f00000000;
	mov.b32 	%r73, 0;
$L__BB0_1:
	cvt.s64.s32 	%rd43, %r74;
	add.s64 	%rd44, %rd1, %rd43;
	shl.b64 	%rd45, %rd44, 2;
	add.s64 	%rd24, %rd20, %rd45;
	// begin inline asm
	ld.global.nc.f32 %f4, [%rd24];
	// end inline asm
	add.f32 	%f23, %f42, %f4;
	add.s64 	%rd46, %rd2, %rd43;
	shl.b64 	%rd47, %rd46, 2;
	add.s64 	%rd25, %rd20, %rd47;
	// begin inline asm
	ld.global.nc.f32 %f5, [%rd25];
	// end inline asm
	add.f32 	%f24, %f23, %f5;
	add.s64 	%rd48, %rd3, %rd43;
	shl.b64 	%rd49, %rd48, 2;
	add.s64 	%rd26, %rd20, %rd49;
	// begin inline asm
	ld.global.nc.f32 %f6, [%rd26];
	// end inline asm
	add.f32 	%f25, %f24, %f6;
	add.s64 	%rd50, %rd4, %rd43;
	shl.b64 	%rd51, %rd50, 2;
	add.s64 	%rd27, %rd20, %rd51;
	// begin inline asm
	ld.global.nc.f32 %f7, [%rd27];
	// end inline asm
	add.f32 	%f26, %f25, %f7;
	add.s64 	%rd52, %rd5, %rd43;
	shl.b64 	%rd53, %rd52, 2;
	add.s64 	%rd28, %rd20, %rd53;
	// begin inline asm
	ld.global.nc.f32 %f8, [%rd28];
	// end inline asm
	add.f32 	%f27, %f26, %f8;
	add.s64 	%rd54, %rd6, %rd43;
	shl.b64 	%rd55, %rd54, 2;
	add.s64 	%rd29, %rd20, %rd55;
	// begin inline asm
	ld.global.nc.f32 %f9, [%rd29];
	// end inline asm
	add.f32 	%f28, %f27, %f9;
	add.s64 	%rd56, %rd7, %rd43;
	shl.b64 	%rd57, %rd56, 2;
	add.s64 	%rd30, %rd20, %rd57;
	// begin inline asm
	ld.global.nc.f32 %f10, [%rd30];
	// end inline asm
	add.f32 	%f29, %f28, %f10;
	add.s64 	%rd58, %rd8, %rd43;
	shl.b64 	%rd59, %rd58, 2;
	add.s64 	%rd31, %rd20, %rd59;
	// begin inline asm
	ld.global.nc.f32 %f11, [%rd31];
	// end inline asm
	add.f32 	%f30, %f29, %f11;
	add.s64 	%rd60, %rd9, %rd43;
	shl.b64 	%rd61, %rd60, 2;
	add.s64 	%rd32, %rd20, %rd61;
	// begin inline asm
	ld.global.nc.f32 %f12, [%rd32];
	// end inline asm
	add.f32 	%f31, %f30, %f12;
	add.s64 	%rd62, %rd10, %rd43;
	shl.b64 	%rd63, %rd62, 2;
	add.s64 	%rd33, %rd20, %rd63;
	// begin inline asm
	ld.global.nc.f32 %f13, [%rd33];
	// end inline asm
	add.f32 	%f32, %f31, %f13;
	add.s64 	%rd64, %rd11, %rd43;
	shl.b64 	%rd65, %rd64, 2;
	add.s64 	%rd34, %rd20, %rd65;
	// begin inline asm
	ld.global.nc.f32 %f14, [%rd34];
	// end inline asm
	add.f32 	%f33, %f32, %f14;
	add.s64 	%rd66, %rd12, %rd43;
	shl.b64 	%rd67, %rd66, 2;
	add.s64 	%rd35, %rd20, %rd67;
	// begin inline asm
	ld.global.nc.f32 %f15, [%rd35];
	// end inline asm
	add.f32 	%f34, %f33, %f15;
	add.s64 	%rd68, %rd13, %rd43;
	shl.b64 	%rd69, %rd68, 2;
	add.s64 	%rd36, %rd20, %rd69;
	// begin inline asm
	ld.global.nc.f32 %f16, [%rd36];
	// end inline asm
	add.f32 	%f35, %f34, %f16;
	add.s64 	%rd70, %rd14, %rd43;
	shl.b64 	%rd71, %rd70, 2;
	add.s64 	%rd37, %rd20, %rd71;
	// begin inline asm
	ld.global.nc.f32 %f17, [%rd37];
	// end inline asm
	add.f32 	%f36, %f35, %f17;
	add.s64 	%rd72, %rd15, %rd43;
	shl.b64 	%rd73, %rd72, 2;
	add.s64 	%rd38, %rd20, %rd73;
	// begin inline asm
	ld.global.nc.f32 %f18, [%rd38];
	// end inline asm
	add.f32 	%f37, %f36, %f18;
	add.s64 	%rd74, %rd16, %rd43;
	shl.b64 	%rd75, %rd74, 2;
	add.s64 	%rd39, %rd20, %rd75;
	// begin inline asm
	ld.global.nc.f32 %f19, [%rd39];
	// end inline asm
	add.f32 	%f38, %f37, %f19;
	add.s64 	%rd76, %rd17, %rd43;
	shl.b64 	%rd77, %rd76, 2;
	add.s64 	%rd40, %rd20, %rd77;
	// begin inline asm
	ld.global.nc.f32 %f20, [%rd40];
	// end inline asm
	add.f32 	%f39, %f38, %f20;
	add.s64 	%rd78, %rd18, %rd43;
	shl.b64 	%rd79, %rd78, 2;
	add.s64 	%rd41, %rd20, %rd79;
	// begin inline asm
	ld.global.nc.f32 %f21, [%rd41];
	// end inline asm
	add.f32 	%f40, %f39, %f21;
	add.s64 	%rd80, %rd19, %rd43;
	shl.b64 	%rd81, %rd80, 2;
	add.s64 	%rd42, %rd20, %rd81;
	// begin inline asm
	ld.global.nc.f32 %f22, [%rd42];
	// end inline asm
	add.f32 	%f42, %f40, %f22;
	add.s32 	%r74, %r74, 6418;
	add.s32 	%r73, %r73, 1;
	setp.ne.s32 	%p1, %r73, 19;
	@%p1 bra 	$L__BB0_1;
	cvt.u32.u64 	%r71, %rd1;
	cvta.to.global.u64 	%rd82, %rd22;
	div.rn.f32 	%f41, %f42, 0f43B48000;
	mad.lo.s32 	%r72, %r1, 6400, %r71;
	mul.wide.s32 	%rd83, %r72, 4;
	add.s64 	%rd84, %rd82, %rd83;
	st.global.f32 	[%rd84], %f41;
	ret;

}
	// .globl	_Z16boxBlurBufStatic8buffer_tS_
.visible .entry _Z16boxBlurBufStatic8buffer_tS_(
	.param .align 8 .b8 _Z16boxBlurBufStatic8buffer_tS__param_0[72],
	.param .align 8 .b8 _Z16boxBlurBufStatic8buffer_tS__param_1[72]
)
{
	.reg .pred 	%p<13>;
	.reg .b16 	%rs<5>;
	.reg .b32 	%r<68>;
	.reg .b32 	%f<15>;
	.reg .b64 	%rd<84>;

	ld.param.u64 	%rd3, [_Z16boxBlurBufStatic8buffer_tS__param_1];
	ld.param.u64 	%rd1, [_Z16boxBlurBufStatic8buffer_tS__param_0];
	ld.param.v2.u32 	{%r44, %r45}, [_Z16boxBlurBufStatic8buffer_tS__param_0+48];
	ld.param.v2.u32 	{%r5, %r6}, [_Z16boxBlurBufStatic8buffer_tS__param_0+32];
	ld.param.v2.u32 	{%r29, %r30}, [_Z16boxBlurBufStatic8buffer_tS__param_1+32];
	ld.param.v2.u32 	{%r33, %r34}, [_Z16boxBlurBufStatic8buffer_tS__param_1+48];
	mov.u32 	%r46, %ctaid.x;
	mov.u32 	%r47, %ntid.x;
	mul.lo.s32 	%r48, %r46, %r47;
	mov.u32 	%r49, %tid.x;
	add.s32 	%r3, %r48, %r49;
	mov.u32 	%r50, %ctaid.y;
	mov.u32 	%r51, %ntid.y;
	mov.u32 	%r52, %tid.y;
	mad.lo.s32 	%r4, %r50, %r51, %r52;
	add.s32 	%r7, %r6, -6301;
	sub.s32 	%r53, %r4, %r45;
	add.s32 	%r8, %r53, %r34;
	add.s32 	%r54, %r33, %r49;
	add.s32 	%r55, %r54, %r48;
	sub.s32 	%r56, %r55, %r44;
	add.s32 	%r9, %r56, -8;
	add.s32 	%r10, %r56, -6;
	add.s32 	%r11, %r56, -7;
	add.s32 	%r12, %r56, -9;
	mov.f32 	%f14, 0f00000000;
	mov.b32 	%r62, -9;
$L__BB1_1:
	add.s32 	%r58, %r8, %r62;
	mul.lo.s32 	%r59, %r58, %r6;
	cvt.s64.s32 	%rd2, %r59;
	mov.b32 	%r67, 0;
	mov.u32 	%r63, %r12;
	mov.u32 	%r64, %r11;
	mov.u32 	%r65, %r10;
	mov.u32 	%r66, %r9;
$L__BB1_2:
	setp.eq.s32 	%p1, %r5, 1;
	@%p1 bra 	$L__BB1_4;
	mov.u64 	%rd5, $str;
	cvta.global.u64 	%rd6, %rd5;
	mov.u64 	%rd7, $str$1;
	cvta.global.u64 	%rd8, %rd7;
	mov.u64 	%rd9, __unnamed_1;
	cvta.global.u64 	%rd10, %rd9;
	{ // callseq 0, 0
	.param .b64 param0;
	st.param.b64 	[param0], %rd6;
	.param .b64 param1;
	st.param.b64 	[param1], %rd8;
	.param .b32 param2;
	st.param.b32 	[param2], 103;
	.param .b64 param3;
	st.param.b64 	[param3], %rd10;
	.param .b64 param4;
	st.param.b64 	[param4], 1;
	call.uni 
	__assertfail, 
	(
	param0, 
	param1, 
	param2, 
	param3, 
	param4
	);
	} // callseq 0
$L__BB1_4:
	setp.lt.u32 	%p2, %r7, 199;
	@%p2 bra 	$L__BB1_6;
	mov.u64 	%rd11, $str$2;
	cvta.global.u64 	%rd12, %rd11;
	mov.u64 	%rd13, $str$1;
	cvta.global.u64 	%rd14, %rd13;
	mov.u64 	%rd15, __unnamed_1;
	cvta.global.u64 	%rd16, %rd15;
	{ // callseq 1, 0
	.param .b64 param0;
	st.param.b64 	[param0], %rd12;
	.param .b64 param1;
	st.param.b64 	[param1], %rd14;
	.param .b32 param2;
	st.param.b32 	[param2], 104;
	.param .b64 param3;
	st.param.b64 	[param3], %rd16;
	.param .b64 param4;
	st.param.b64 	[param4], 1;
	call.uni 
	__assertfail, 
	(
	param0, 
	param1, 
	param2, 
	param3, 
	param4
	);
	} // callseq 1
$L__BB1_6:
	setp.eq.s32 	%p3, %r5, 1;
	cvt.s64.s32 	%rd18, %r63;
	add.s64 	%rd19, %rd2, %rd18;
	shl.b64 	%rd20, %rd19, 2;
	add.s64 	%rd17, %rd1, %rd20;
	// begin inline asm
	ld.global.nc.f32 %f8, [%rd17];
	// end inline asm
	add.f32 	%f3, %f14, %f8;
	@%p3 bra 	$L__BB1_8;
	mov.u64 	%rd21, $str;
	cvta.global.u64 	%rd22, %rd21;
	mov.u64 	%rd23, $str$1;
	cvta.global.u64 	%rd24, %rd23;
	mov.u64 	%rd25, __unnamed_1;
	cvta.global.u64 	%rd26, %rd25;
	{ // callseq 2, 0
	.param .b64 param0;
	st.param.b64 	[param0], %rd22;
	.param .b64 param1;
	st.param.b64 	[param1], %rd24;
	.param .b32 param2;
	st.param.b32 	[param2], 103;
	.param .b64 param3;
	st.param.b64 	[param3], %rd26;
	.param .b64 param4;
	st.param.b64 	[param4], 1;
	call.uni 
	__assertfail, 
	(
	param0, 
	param1, 
	param2, 
	param3, 
	param4
	);
	} // callseq 2
$L__BB1_8:
	setp.lt.u32 	%p4, %r7, 199;
	@%p4 bra 	$L__BB1_10;
	mov.u64 	%rd27, $str$2;
	cvta.global.u64 	%rd28, %rd27;
	mov.u64 	%rd29, $str$1;
	cvta.global.u64 	%rd30, %rd29;
	mov.u64 	%rd31, __unnamed_1;
	cvta.global.u64 	%rd32, %rd31;
	{ // callseq 3, 0
	.param .b64 param0;
	st.param.b64 	[param0], %rd28;
	.param .b64 param1;
	st.param.b64 	[param1], %rd30;
	.param .b32 param2;
	st.param.b32 	[param2], 104;
	.param .b64 param3;
	st.param.b64 	[param3], %rd32;
	.param .b64 param4;
	st.param.b64 	[param4], 1;
	call.uni 
	__assertfail, 
	(
	param0, 
	param1, 
	param2, 
	param3, 
	param4
	);
	} // callseq 3
$L__BB1_10:
	setp.eq.s32 	%p5, %r5, 1;
	cvt.s64.s32 	%rd34, %r66;
	add.s64 	%rd35, %rd2, %rd34;
	shl.b64 	%rd36, %rd35, 2;
	add.s64 	%rd33, %rd1, %rd36;
	// begin inline asm
	ld.global.nc.f32 %f9, [%rd33];
	// end inline asm
	add.f32 	%f4, %f3, %f9;
	@%p5 bra 	$L__BB1_12;
	mov.u64 	%rd37, $str;
	cvta.global.u64 	%rd38, %rd37;
	mov.u64 	%rd39, $str$1;
	cvta.global.u64 	%rd40, %rd39;
	mov.u64 	%rd41, __unnamed_1;
	cvta.global.u64 	%rd42, %rd41;
	{ // callseq 4, 0
	.param .b64 param0;
	st.param.b64 	[param0], %rd38;
	.param .b64 param1;
	st.param.b64 	[param1], %rd40;
	.param .b32 param2;
	st.param.b32 	[param2], 103;
	.param .b64 param3;
	st.param.b64 	[param3], %rd42;
	.param .b64 param4;
	st.param.b64 	[param4], 1;
	call.uni 
	__assertfail, 
	(
	param0, 
	param1, 
	param2, 
	param3, 
	param4
	);
	} // callseq 4
$L__BB1_12:
	setp.lt.u32 	%p6, %r7, 199;
	@%p6 bra 	$L__BB1_14;
	mov.u64 	%rd43, $str$2;
	cvta.global.u64 	%rd44, %rd43;
	mov.u64 	%rd45, $str$1;
	cvta.global.u64 	%rd46, %rd45;
	mov.u64 	%rd47, __unnamed_1;
	cvta.global.u64 	%rd48, %rd47;
	{ // callseq 5, 0
	.param .b64 param0;
	st.param.b64 	[param0], %rd44;
	.param .b64 param1;
	st.param.b64 	[param1], %rd46;
	.param .b32 param2;
	st.param.b32 	[param2], 104;
	.param .b64 param3;
	st.param.b64 	[param3], %rd48;
	.param .b64 param4;
	st.param.b64 	[param4], 1;
	call.uni 
	__assertfail, 
	(
	param0, 
	param1, 
	param2, 
	param3, 
	param4
	);
	} // callseq 5
$L__BB1_14:
	cvt.s64.s32 	%rd50, %r64;
	add.s64 	%rd51, %rd2, %rd50;
	shl.b64 	%rd52, %rd51, 2;
	add.s64 	%rd49, %rd1, %rd52;
	// begin inline asm
	ld.global.nc.f32 %f10, [%rd49];
	// end inline asm
	add.f32 	%f14, %f4, %f10;
	setp.eq.s32 	%p7, %r67, 16;
	@%p7 bra 	$L__BB1_20;
	setp.eq.s32 	%p8, %r5, 1;
	@%p8 bra 	$L__BB1_17;
	mov.u64 	%rd53, $str;
	cvta.global.u64 	%rd54, %rd53;
	mov.u64 	%rd55, $str$1;
	cvta.global.u64 	%rd56, %rd55;
	mov.u64 	%rd57, __unnamed_1;
	cvta.global.u64 	%rd58, %rd57;
	{ // callseq 6, 0
	.param .b64 param0;
	st.param.b64 	[param0], %rd54;
	.param .b64 param1;
	st.param.b64 	[param1], %rd56;
	.param .b32 param2;
	st.param.b32 	[param2], 103;
	.param .b64 param3;
	st.param.b64 	[param3], %rd58;
	.param .b64 param4;
	st.param.b64 	[param4], 1;
	call.uni 
	__assertfail, 
	(
	param0, 
	param1, 
	param2, 
	param3, 
	param4
	);
	} // callseq 6
$L__BB1_17:
	setp.lt.u32 	%p9, %r7, 199;
	@%p9 bra 	$L__BB1_19;
	mov.u64 	%rd59, $str$2;
	cvta.global.u64 	%rd60, %rd59;
	mov.u64 	%rd61, $str$1;
	cvta.global.u64 	%rd62, %rd61;
	mov.u64 	%rd63, __unnamed_1;
	cvta.global.u64 	%rd64, %rd63;
	{ // callseq 7, 0
	.param .b64 param0;
	st.param.b64 	[param0], %rd60;
	.param .b64 param1;
	st.param.b64 	[param1], %rd62;
	.param .b32 param2;
	st.param.b32 	[param2], 104;
	.param .b64 param3;
	st.param.b64 	[param3], %rd64;
	.param .b64 param4;
	st.param.b64 	[param4], 1;
	call.uni 
	__assertfail, 
	(
	param0, 
	param1, 
	param2, 
	param3, 
	param4
	);
	} // callseq 7
$L__BB1_19:
	cvt.s64.s32 	%rd66, %r65;
	add.s64 	%rd67, %rd2, %rd66;
	shl.b64 	%rd68, %rd67, 2;
	add.s64 	%rd65, %rd1, %rd68;
	// begin inline asm
	ld.global.nc.f32 %f11, [%rd65];
	// end inline asm
	add.f32 	%f14, %f14, %f11;
	add.s32 	%r67, %r67, 4;
	add.s32 	%r66, %r66, 4;
	add.s32 	%r65, %r65, 4;
	add.s32 	%r64, %r64, 4;
	add.s32 	%r63, %r63, 4;
	bra.uni 	$L__BB1_2;
$L__BB1_20:
	add.s32 	%r62, %r62, 1;
	setp.ne.s32 	%p10, %r62, 10;
	@%p10 bra 	$L__BB1_1;
	setp.eq.s32 	%p11, %r29, 1;
	@%p11 bra 	$L__BB1_23;
	mov.u64 	%rd69, $str;
	cvta.global.u64 	%rd70, %rd69;
	mov.u64 	%rd71, $str$1;
	cvta.global.u64 	%rd72, %rd71;
	mov.u64 	%rd73, __unnamed_2;
	cvta.global.u64 	%rd74, %rd73;
	{ // callseq 8, 0
	.param .b64 param0;
	st.param.b64 	[param0], %rd70;
	.param .b64 param1;
	st.param.b64 	[param1], %rd72;
	.param .b32 param2;
	st.param.b32 	[param2], 80;
	.param .b64 param3;
	st.param.b64 	[param3], %rd74;
	.param .b64 param4;
	st.param.b64 	[param4], 1;
	call.uni 
	__assertfail, 
	(
	param0, 
	param1, 
	param2, 
	param3, 
	param4
	);
	} // callseq 8
$L__BB1_23:
	add.s32 	%r60, %r30, -6301;
	setp.lt.u32 	%p12, %r60, 199;
	@%p12 bra 	$L__BB1_25;
	mov.u64 	%rd75, $str$2;
	cvta.global.u64 	%rd76, %rd75;
	mov.u64 	%rd77, $str$1;
	cvta.global.u64 	%rd78, %rd77;
	mov.u64 	%rd79, __unnamed_2;
	cvta.global.u64 	%rd80, %rd79;
	{ // callseq 9, 0
	.param .b64 param0;
	st.param.b64 	[param0], %rd76;
	.param .b64 param1;
	st.param.b64 	[param1], %rd78;
	.param .b32 param2;
	st.param.b32 	[param2], 81;
	.param .b64 param3;
	st.param.b64 	[param3], %rd80;
	.param .b64 param4;
	st.param.b64 	[param4], 1;
	call.uni 
	__assertfail, 
	(
	param0, 
	param1, 
	param2, 
	param3, 
	param4
	);
	} // callseq 9
$L__BB1_25:
	div.rn.f32 	%f12, %f14, 0f43B48000;
	cvta.to.global.u64 	%rd81, %rd3;
	mad.lo.s32 	%r61, %r30, %r4, %r3;
	mul.wide.s32 	%rd82, %r61, 4;
	add.s64 	%rd83, %rd81, %rd82;
	st.global.f32 	[%rd83], %f12;
	ret;

}
	// .globl	_Z13boxBlurStaticPKfPf
.visible .entry _Z13boxBlurStaticPKfPf(
	.param .u64 .ptr .align 1 _Z13boxBlurStaticPKfPf_param_0,
	.param .u64 .ptr .align 1 _Z13boxBlurStaticPKfPf_param_1
)
{
	.reg .pred 	%p<2>;
	.reg .b32 	%r<17>;
	.reg .b32 	%f<81>;
	.reg .b64 	%rd<9>;

	ld.param.u64 	%rd4, [_Z13boxBlurStaticPKfPf_param_0];
	ld.param.u64 	%rd3, [_Z13boxBlurStaticPKfPf_param_1];
	cvta.to.global.u64 	%rd1, %rd4;
	mov.u32 	%r7, %ctaid.x;
	mov.u32 	%r8, %ntid.x;
	mov.u32 	%r9, %tid.x;
	mad.lo.s32 	%r10, %r7, %r8, %r9;
	mov.u32 	%r11, %ctaid.y;
	mov.u32 	%r12, %ntid.y;
	mov.u32 	%r13, %tid.y;
	mad.lo.s32 	%r14, %r11, %r12, %r13;
	mad.lo.s32 	%r1, %r14, 6400, %r10;
	mov.f32 	%f80, 0f00000000;
	mov.b32 	%r16, 0;
	mov.u32 	%r15, %r1;
$L__BB2_1:
	mul.wide.s32 	%rd5, %r15, 4;
	add.s64 	%rd2, %rd1, %rd5;
	ld.global.nc.f32 	%f5, [%rd2];
	add.f32 	%f6, %f80, %f5;
	ld.global.nc.f32 	%f7, [%rd2+4];
	add.f32 	%f8, %f6, %f7;
	ld.global.nc.f32 	%f9, [%rd2+8];
	add.f32 	%f10, %f8, %f9;
	ld.global.nc.f32 	%f11, [%rd2+12];
	add.f32 	%f12, %f10, %f11;
	ld.global.nc.f32 	%f13, [%rd2+16];
	add.f32 	%f14, %f12, %f13;
	ld.global.nc.f32 	%f15, [%rd2+20];
	add.f32 	%f16, %f14, %f15;
	ld.global.nc.f32 	%f17, [%rd2+24];
	add.f32 	%f18, %f16, %f17;
	ld.global.nc.f32 	%f19, [%rd2+28];
	add.f32 	%f20, %f18, %f19;
	ld.global.nc.f32 	%f21, [%rd2+32];
	add.f32 	%f22, %f20, %f21;
	ld.global.nc.f32 	%f23, [%rd2+36];
	add.f32 	%f24, %f22, %f23;
	ld.global.nc.f32 	%f25, [%rd2+40];
	add.f32 	%f26, %f24, %f25;
	ld.global.nc.f32 	%f27, [%rd2+44];
	add.f32 	%f28, %f26, %f27;
	ld.global.nc.f32 	%f29, [%rd2+48];
	add.f32 	%f30, %f28, %f29;
	ld.global.nc.f32 	%f31, [%rd2+52];
	add.f32 	%f32, %f30, %f31;
	ld.global.nc.f32 	%f33, [%rd2+56];
	add.f32 	%f34, %f32, %f33;
	ld.global.nc.f32 	%f35, [%rd2+60];
	add.f32 	%f36, %f34, %f35;
	ld.global.nc.f32 	%f37, [%rd2+64];
	add.f32 	%f38, %f36, %f37;
	ld.global.nc.f32 	%f39, [%rd2+68];
	add.f32 	%f40, %f38, %f39;
	ld.global.nc.f32 	%f41, [%rd2+72];
	add.f32 	%f2, %f40, %f41;
	setp.eq.s32 	%p1, %r16, 18;
	@%p1 bra 	$L__BB2_3;
	ld.global.nc.f32 	%f42, [%rd2+25600];
	add.f32 	%f43, %f2, %f42;
	ld.global.nc.f32 	%f44, [%rd2+25604];
	add.f32 	%f45, %f43, %f44;
	ld.global.nc.f32 	%f46, [%rd2+25608];
	add.f32 	%f47, %f45, %f46;
	ld.global.nc.f32 	%f48, [%rd2+25612];
	add.f32 	%f49, %f47, %f48;
	ld.global.nc.f32 	%f50, [%rd2+25616];
	add.f32 	%f51, %f49, %f50;
	ld.global.nc.f32 	%f52, [%rd2+25620];
	add.f32 	%f53, %f51, %f52;
	ld.global.nc.f32 	%f54, [%rd2+25624];
	add.f32 	%f55, %f53, %f54;
	ld.global.nc.f32 	%f56, [%rd2+25628];
	add.f32 	%f57, %f55, %f56;
	ld.global.nc.f32 	%f58, [%rd2+25632];
	add.f32 	%f59, %f57, %f58;
	ld.global.nc.f32 	%f60, [%rd2+25636];
	add.f32 	%f61, %f59, %f60;
	ld.global.nc.f32 	%f62, [%rd2+25640];
	add.f32 	%f63, %f61, %f62;
	ld.global.nc.f32 	%f64, [%rd2+25644];
	add.f32 	%f65, %f63, %f64;
	ld.global.nc.f32 	%f66, [%rd2+25648];
	add.f32 	%f67, %f65, %f66;
	ld.global.nc.f32 	%f68, [%rd2+25652];
	add.f32 	%f69, %f67, %f68;
	ld.global.nc.f32 	%f70, [%rd2+25656];
	add.f32 	%f71, %f69, %f70;
	ld.global.nc.f32 	%f72, [%rd2+25660];
	add.f32 	%f73, %f71, %f72;
	ld.global.nc.f32 	%f74, [%rd2+25664];
	add.f32 	%f75, %f73, %f74;
	ld.global.nc.f32 	%f76, [%rd2+25668];
	add.f32 	%f77, %f75, %f76;
	ld.global.nc.f32 	%f78, [%rd2+25672];
	add.f32 	%f80, %f77, %f78;
	add.s32 	%r16, %r16, 2;
	add.s32 	%r15, %r15, 12800;
	bra.uni 	$L__BB2_1;
$L__BB2_3:
	cvta.to.global.u64 	%rd6, %rd3;
	div.rn.f32 	%f79, %f2, 0f43B48000;
	mul.wide.s32 	%rd7, %r1, 4;
	add.s64 	%rd8, %rd6, %rd7;
	st.global.f32 	[%rd8], %f79;
	ret;

}
	// .globl	_Z24boxBlurStaticNonRestrictPKfPf
.visible .entry _Z24boxBlurStaticNonRestrictPKfPf(
	.param .u64 .ptr .align 1 _Z24boxBlurStaticNonRestrictPKfPf_param_0,
	.param .u64 .ptr .align 1 _Z24boxBlurStaticNonRestrictPKfPf_param_1
)
{
	.reg .pred 	%p<2>;
	.reg .b32 	%r<17>;
	.reg .b32 	%f<81>;
	.reg .b64 	%rd<9>;

	ld.param.u64 	%rd4, [_Z24boxBlurStaticNonRestrictPKfPf_param_0];
	ld.param.u64 	%rd3, [_Z24boxBlurStaticNonRestrictPKfPf_param_1];
	cvta.to.global.u64 	%rd1, %rd4;
	mov.u32 	%r7, %ctaid.x;
	mov.u32 	%r8, %ntid.x;
	mov.u32 	%r9, %tid.x;
	mad.lo.s32 	%r10, %r7, %r8, %r9;
	mov.u32 	%r11, %ctaid.y;
	mov.u32 	%r12, %ntid.y;
	mov.u32 	%r13, %tid.y;
	mad.lo.s32 	%r14, %r11, %r12, %r13;
	mad.lo.s32 	%r1, %r14, 6400, %r10;
	mov.f32 	%f80, 0f00000000;
	mov.b32 	%r16, 0;
	mov.u32 	%r15, %r1;
$L__BB3_1:
	mul.wide.s32 	%rd5, %r15, 4;
	add.s64 	%rd2, %rd1, %rd5;
	ld.global.f32 	%f5, [%rd2];
	add.f32 	%f6, %f80, %f5;
	ld.global.f32 	%f7, [%rd2+4];
	add.f32 	%f8, %f6, %f7;
	ld.global.f32 	%f9, [%rd2+8];
	add.f32 	%f10, %f8, %f9;
	ld.global.f32 	%f11, [%rd2+12];
	add.f32 	%f12, %f10, %f11;
	ld.global.f32 	%f13, [%rd2+16];
	add.f32 	%f14, %f12, %f13;
	ld.global.f32 	%f15, [%rd2+20];
	add.f32 	%f16, %f14, %f15;
	ld.global.f32 	%f17, [%rd2+24];
	add.f32 	%f18, %f16, %f17;
	ld.global.f32 	%f19, [%rd2+28];
	add.f32 	%f20, %f18, %f19;
	ld.global.f32 	%f21, [%rd2+32];
	add.f32 	%f22, %f20, %f21;
	ld.global.f32 	%f23, [%rd2+36];
	add.f32 	%f24, %f22, %f23;
	ld.global.f32 	%f25, [%rd2+40];
	add.f32 	%f26, %f24, %f25;
	ld.global.f32 	%f27, [%rd2+44];
	add.f32 	%f28, %f26, %f27;
	ld.global.f32 	%f29, [%rd2+48];
	add.f32 	%f30, %f28, %f29;
	ld.global.f32 	%f31, [%rd2+52];
	add.f32 	%f32, %f30, %f31;
	ld.global.f32 	%f33, [%rd2+56];
	add.f32 	%f34, %f32, %f33;
	ld.global.f32 	%f35, [%rd2+60];
	add.f32 	%f36, %f34, %f35;
	ld.global.f32 	%f37, [%rd2+64];
	add.f32 	%f38, %f36, %f37;
	ld.global.f32 	%f39, [%rd2+68];
	add.f32 	%f40, %f38, %f39;
	ld.global.f32 	%f41, [%rd2+72];
	add.f32 	%f2, %f40, %f41;
	setp.eq.s32 	%p1, %r16, 18;
	@%p1 bra 	$L__BB3_3;
	ld.global.f32 	%f42, [%rd2+25600];
	add.f32 	%f43, %f2, %f42;
	ld.global.f32 	%f44, [%rd2+25604];
	add.f32 	%f45, %f43, %f44;
	ld.global.f32 	%f46, [%rd2+25608];
	add.f32 	%f47, %f45, %f46;
	ld.global.f32 	%f48, [%rd2+25612];
	add.f32 	%f49, %f47, %f48;
	ld.global.f32 	%f50, [%rd2+25616];
	add.f32 	%f51, %f49, %f50;
	ld.global.f32 	%f52, [%rd2+25620];
	add.f32 	%f53, %f51, %f52;
	ld.global.f32 	%f54, [%rd2+25624];
	add.f32 	%f55, %f53, %f54;
	ld.global.f32 	%f56, [%rd2+25628];
	add.f32 	%f57, %f55, %f56;
	ld.global.f32 	%f58, [%rd2+25632];
	add.f32 	%f59, %f57, %f58;
	ld.global.f32 	%f60, [%rd2+25636];
	add.f32 	%f61, %f59, %f60;
	ld.global.f32 	%f62, [%rd2+25640];
	add.f32 	%f63, %f61, %f62;
	ld.global.f32 	%f64, [%rd2+25644];
	add.f32 	%f65, %f63, %f64;
	ld.global.f32 	%f66, [%rd2+25648];
	add.f32 	%f67, %f65, %f66;
	ld.global.f32 	%f68, [%rd2+25652];
	add.f32 	%f69, %f67, %f68;
	ld.global.f32 	%f70, [%rd2+25656];
	add.f32 	%f71, %f69, %f70;
	ld.global.f32 	%f72, [%rd2+25660];
	add.f32 	%f73, %f71, %f72;
	ld.global.f32 	%f74, [%rd2+25664];
	add.f32 	%f75, %f73, %f74;
	ld.global.f32 	%f76, [%rd2+25668];
	add.f32 	%f77, %f75, %f76;
	ld.global.f32 	%f78, [%rd2+25672];
	add.f32 	%f80, %f77, %f78;
	add.s32 	%r16, %r16, 2;
	add.s32 	%r15, %r15, 12800;
	bra.uni 	$L__BB3_1;
$L__BB3_3:
	cvta.to.global.u64 	%rd6, %rd3;
	div.rn.f32 	%f79, %f2, 0f43B48000;
	mul.wide.s32 	%rd7, %r1, 4;
	add.s64 	%rd8, %rd6, %rd7;
	st.global.f32 	[%rd8], %f79;
	ret;

}


// ===== COMPILED SASS (sm_100) =====

	.target	sm_100

	.elftype	@"ET_EXEC"


//--------------------- .note.nv.tkinfo           --------------------------
	.section	.note.nv.tkinfo,"",@"SHT_NOTE"
	.sectionflags	@"SHF_NOTE_NV_TKINFO"
	.tkinfo
        /*0018*/ 	.word	0x00000002
        /*0030*/ 	.string	""
        /*0030*/ 	.string	"ptxas"
        /*0030*/ 	.string	"Cuda compilation tools, release 13.0, V13.0.88"
        /*0030*/ 	.string	"Build cuda_13.0.r13.0/compiler.36424714_0"
        /*0030*/ 	.string	"-arch sm_100 -m 64 "



//--------------------- .note.nv.cuinfo           --------------------------
	.section	.note.nv.cuinfo,"",@"SHT_NOTE"
	.sectionflags	@"SHF_NOTE_NV_CUINFO"
        /*0018*/ 	.short	0x0002
        /*001a*/ 	.short	0x0064
        /*001c*/ 	.short	0x0082
	.zero		2


//--------------------- .nv.info                  --------------------------
	.section	.nv.info,"",@"SHT_CUDA_INFO"
	.align	4


	//----- nvinfo : EIATTR_REGCOUNT
	.align		4
        /*0000*/ 	.byte	0x04, 0x2f
        /*0002*/ 	.short	(.L_6 - .L_5)
	.align		4
.L_5:
        /*0004*/ 	.word	index@(_Z10boxBlurBuf8buffer_tS_)
        /*0008*/ 	.word	0x00000020


	//----- nvinfo : EIATTR_FRAME_SIZE
	.align		4
.L_6:
        /*000c*/ 	.byte	0x04, 0x11
        /*000e*/ 	.short	(.L_8 - .L_7)
	.align		4
.L_7:
        /*0010*/ 	.word	index@($__internal_3_$__cuda_sm3x_div_rn_noftz_f32_slowpath)
        /*0014*/ 	.word	0x00000000


	//----- nvinfo : EIATTR_FRAME_SIZE
	.align		4
.L_8:
        /*0018*/ 	.byte	0x04, 0x11
        /*001a*/ 	.short	(.L_10 - .L_9)
	.align		4
.L_9:
        /*001c*/ 	.word	index@(_Z10boxBlurBuf8buffer_tS_)
        /*0020*/ 	.word	0x00000000


	//----- nvinfo : EIATTR_REGCOUNT
	.align		4
.L_10:
        /*0024*/ 	.byte	0x04, 0x2f
        /*0026*/ 	.short	(.L_12 - .L_11)
	.align		4
.L_11:
        /*0028*/ 	.word	index@(_Z16boxBlurBufStatic8buffer_tS_)
        /*002c*/ 	.word	0x00000025


	//----- nvinfo : EIATTR_FRAME_SIZE
	.align		4
.L_12:
        /*0030*/ 	.byte	0x04, 0x11
        /*0032*/ 	.short	(.L_14 - .L_13)
	.align		4
.L_13:
        /*0034*/ 	.word	index@($__internal_2_$__cuda_sm3x_div_rn_noftz_f32_slowpath)
        /*0038*/ 	.word	0x00000000


	//----- nvinfo : EIATTR_FRAME_SIZE
	.align		4
.L_14:
        /*003c*/ 	.byte	0x04, 0x11
        /*003e*/ 	.short	(.L_16 - .L_15)
	.align		4
.L_15:
        /*0040*/ 	.word	index@(_Z16boxBlurBufStatic8buffer_tS_)
        /*0044*/ 	.word	0x00000000


	//----- nvinfo : EIATTR_REGCOUNT
	.align		4
.L_16:
        /*0048*/ 	.byte	0x04, 0x2f
        /*004a*/ 	.short	(.L_18 - .L_17)
	.align		4
.L_17:
        /*004c*/ 	.word	index@(_Z13boxBlurStaticPKfPf)
        /*0050*/ 	.word	0x0000001f


	//----- nvinfo : EIATTR_FRAME_SIZE
	.align		4
.L_18:
        /*0054*/ 	.byte	0x04, 0x11
        /*0056*/ 	.short	(.L_20 - .L_19)
	.align		4
.L_19:
        /*0058*/ 	.word	index@($__internal_1_$__cuda_sm3x_div_rn_noftz_f32_slowpath)
        /*005c*/ 	.word	0x00000000


	//----- nvinfo : EIATTR_FRAME_SIZE
	.align		4
.L_20:
        /*0060*/ 	.byte	0x04, 0x11
        /*0062*/ 	.short	(.L_22 - .L_21)
	.align		4
.L_21:
        /*0064*/ 	.word	index@(_Z13boxBlurStaticPKfPf)
        /*0068*/ 	.word	0x00000000


	//----- nvinfo : EIATTR_REGCOUNT
	.align		4
.L_22:
        /*006c*/ 	.byte	0x04, 0x2f
        /*006e*/ 	.short	(.L_24 - .L_23)
	.align		4
.L_23:
        /*0070*/ 	.word	index@(_Z24boxBlurStaticNonRestrictPKfPf)
        /*0074*/ 	.word	0x0000001f


	//----- nvinfo : EIATTR_FRAME_SIZE
	.align		4
.L_24:
        /*0078*/ 	.byte	0x04, 0x11
        /*007a*/ 	.short	(.L_26 - .L_25)
	.align		4
.L_25:
        /*007c*/ 	.word	index@($__internal_0_$__cuda_sm3x_div_rn_noftz_f32_slowpath)
        /*0080*/ 	.word	0x00000000


	//----- nvinfo : EIATTR_FRAME_SIZE
	.align		4
.L_26:
        /*0084*/ 	.byte	0x04, 0x11
        /*0086*/ 	.short	(.L_28 - .L_27)
	.align		4
.L_27:
        /*0088*/ 	.word	index@(_Z24boxBlurStaticNonRestrictPKfPf)
        /*008c*/ 	.word	0x00000000


	//----- nvinfo : EIATTR_MIN_STACK_SIZE
	.align		4
.L_28:
        /*0090*/ 	.byte	0x04, 0x12
        /*0092*/ 	.short	(.L_30 - .L_29)
	.align		4
.L_29:
        /*0094*/ 	.word	index@(_Z24boxBlurStaticNonRestrictPKfPf)
        /*0098*/ 	.word	0x00000000


	//----- nvinfo : EIATTR_MIN_STACK_SIZE
	.align		4
.L_30:
        /*009c*/ 	.byte	0x04, 0x12
        /*009e*/ 	.short	(.L_32 - .L_31)
	.align		4
.L_31:
        /*00a0*/ 	.word	index@(_Z13boxBlurStaticPKfPf)
        /*00a4*/ 	.word	0x00000000


	//----- nvinfo : EIATTR_MIN_STACK_SIZE
	.align		4
.L_32:
        /*00a8*/ 	.byte	0x04, 0x12
        /*00aa*/ 	.short	(.L_34 - .L_33)
	.align		4
.L_33:
        /*00ac*/ 	.word	index@(_Z16boxBlurBufStatic8buffer_tS_)
        /*00b0*/ 	.word	0x00000000


	//----- nvinfo : EIATTR_MIN_STACK_SIZE
	.align		4
.L_34:
        /*00b4*/ 	.byte	0x04, 0x12
        /*00b6*/ 	.short	(.L_36 - .L_35)
	.align		4
.L_35:
        /*00b8*/ 	.word	index@(_Z10boxBlurBuf8buffer_tS_)
        /*00bc*/ 	.word	0x00000000
.L_36:


//--------------------- .nv.compat                --------------------------
	.section	.nv.compat,"",@"SHT_CUDA_COMPAT_INFO"
	.align	4
        /*0000*/ 	.byte	0x02, 0x09, 0x00, 0x00, 0x02, 0x02, 0x01, 0x00, 0x02, 0x05, 0x05, 0x00, 0x03, 0x07, 0x01, 0x01
        /*0010*/ 	.byte	0x02, 0x03, 0x00, 0x00, 0x02, 0x06, 0x01, 0x00, 0x04, 0x0b, 0x08, 0x00, 0x01, 0x00, 0x00, 0x00
        /*0020*/ 	.byte	0x00, 0x00, 0x00, 0x00


//--------------------- .nv.info._Z24boxBlurStaticNonRestrictPKfPf --------------------------
	.section	.nv.info._Z24boxBlurStaticNonRestrictPKfPf,"",@"SHT_CUDA_INFO"
	.sectionflags	@""
	.align	4


	//----- nvinfo : EIATTR_CUDA_API_VERSION
	.align		4
        /*0000*/ 	.byte	0x04, 0x37
        /*0002*/ 	.short	(.L_38 - .L_37)
.L_37:
        /*0004*/ 	.word	0x00000082


	//----- nvinfo : EIATTR_KPARAM_INFO
	.align		4
.L_38:
        /*0008*/ 	.byte	0x04, 0x17
        /*000a*/ 	.short	(.L_40 - .L_39)
.L_39:
        /*000c*/ 	.word	0x00000000
        /*0010*/ 	.short	0x0001
        /*0012*/ 	.short	0x0008
        /*0014*/ 	.byte	0x00, 0xf5, 0x21, 0x00


	//----- nvinfo : EIATTR_KPARAM_INFO
	.align		4
.L_40:
        /*0018*/ 	.byte	0x04, 0x17
        /*001a*/ 	.short	(.L_42 - .L_41)
.L_41:
        /*001c*/ 	.word	0x00000000
        /*0020*/ 	.short	0x0000
        /*0022*/ 	.short	0x0000
        /*0024*/ 	.byte	0x00, 0xf5, 0x21, 0x00


	//----- nvinfo : EIATTR_SPARSE_MMA_MASK
	.align		4
.L_42:
        /*0028*/ 	.byte	0x03, 0x50
        /*002a*/ 	.short	0x0000


	//----- nvinfo : EIATTR_MAXREG_COUNT
	.align		4
        /*002c*/ 	.byte	0x03, 0x1b
        /*002e*/ 	.short	0x00ff


	//----- nvinfo : EIATTR_MERCURY_ISA_VERSION
	.align		4
        /*0030*/ 	.byte	0x03, 0x5f
        /*0032*/ 	.short	0x0101


	//----- nvinfo : EIATTR_VRC_CTA_INIT_COUNT
	.align		4
        /*0034*/ 	.byte	0x02, 0x4a
	.zero		1
	.zero		1


	//----- nvinfo : EIATTR_EXIT_INSTR_OFFSETS
	.align		4
        /*0038*/ 	.byte	0x04, 0x1c
        /*003a*/ 	.short	(.L_44 - .L_43)


	//   ....[0]....
.L_43:
        /*003c*/ 	.word	0x00000960


	//----- nvinfo : EIATTR_CRS_STACK_SIZE
	.align		4
.L_44:
        /*0040*/ 	.byte	0x04, 0x1e
        /*0042*/ 	.short	(.L_46 - .L_45)
.L_45:
        /*0044*/ 	.word	0x00000000


	//----- nvinfo : EIATTR_CBANK_PARAM_SIZE
	.align		4
.L_46:
        /*0048*/ 	.byte	0x03, 0x19
        /*004a*/ 	.short	0x0010


	//----- nvinfo : EIATTR_PARAM_CBANK
	.align		4
        /*004c*/ 	.byte	0x04, 0x0a
        /*004e*/ 	.short	(.L_48 - .L_47)
	.align		4
.L_47:
        /*0050*/ 	.word	index@(.nv.constant0._Z24boxBlurStaticNonRestrictPKfPf)
        /*0054*/ 	.short	0x0380
        /*0056*/ 	.short	0x0010


	//----- nvinfo : EIATTR_SW_WAR
	.align		4
.L_48:
        /*0058*/ 	.byte	0x04, 0x36
        /*005a*/ 	.short	(.L_50 - .L_49)
.L_49:
        /*005c*/ 	.word	0x00000008
.L_50:


//--------------------- .nv.info._Z13boxBlurStaticPKfPf --------------------------
	.section	.nv.info._Z13boxBlurStaticPKfPf,"",@"SHT_CUDA_INFO"
	.sectionflags	@""
	.align	4


	//----- nvinfo : EIATTR_CUDA_API_VERSION
	.align		4
        /*0000*/ 	.byte	0x04, 0x37
        /*0002*/ 	.short	(.L_52 - .L_51)
.L_51:
        /*0004*/ 	.word	0x00000082


	//----- nvinfo : EIATTR_KPARAM_INFO
	.align		4
.L_52:
        /*0008*/ 	.byte	0x04, 0x17
        /*000a*/ 	.short	(.L_54 - .L_53)
.L_53:
        /*000c*/ 	.word	0x00000000
        /*0010*/ 	.short	0x0001
        /*0012*/ 	.short	0x0008
        /*0014*/ 	.byte	0x00, 0xf5, 0x21, 0x00


	//----- nvinfo : EIATTR_KPARAM_INFO
	.align		4
.L_54:
        /*0018*/ 	.byte	0x04, 0x17
        /*001a*/ 	.short	(.L_56 - .L_55)
.L_55:
        /*001c*/ 	.word	0x00000000
        /*0020*/ 	.short	0x0000
        /*0022*/ 	.short	0x0000
        /*0024*/ 	.byte	0x00, 0xf5, 0x21, 0x00


	//----- nvinfo : EIATTR_SPARSE_MMA_MASK
	.align		4
.L_56:
        /*0028*/ 	.byte	0x03, 0x50
        /*002a*/ 	.short	0x0000


	//----- nvinfo : EIATTR_MAXREG_COUNT
	.align		4
        /*002c*/ 	.byte	0x03, 0x1b
        /*002e*/ 	.short	0x00ff


	//----- nvinfo : EIATTR_MERCURY_ISA_VERSION
	.align		4
        /*0030*/ 	.byte	0x03, 0x5f
        /*0032*/ 	.short	0x0101


	//----- nvinfo : EIATTR_VRC_CTA_INIT_COUNT
	.align		4
        /*0034*/ 	.byte	0x02, 0x4a
	.zero		1
	.zero		1


	//----- nvinfo : EIATTR_EXIT_INSTR_OFFSETS
	.align		4
        /*0038*/ 	.byte	0x04, 0x1c
        /*003a*/ 	.short	(.L_58 - .L_57)


	//   ....[0]....
.L_57:
        /*003c*/ 	.word	0x00000960


	//----- nvinfo : EIATTR_CRS_STACK_SIZE
	.align		4
.L_58:
        /*0040*/ 	.byte	0x04, 0x1e
        /*0042*/ 	.short	(.L_60 - .L_59)
.L_59:
        /*0044*/ 	.word	0x00000000


	//----- nvinfo : EIATTR_CBANK_PARAM_SIZE
	.align		4
.L_60:
        /*0048*/ 	.byte	0x03, 0x19
        /*004a*/ 	.short	0x0010


	//----- nvinfo : EIATTR_PARAM_CBANK
	.align		4
        /*004c*/ 	.byte	0x04, 0x0a
        /*004e*/ 	.short	(.L_62 - .L_61)
	.align		4
.L_61:
        /*0050*/ 	.word	index@(.nv.constant0._Z13boxBlurStaticPKfPf)
        /*0054*/ 	.short	0x0380
        /*0056*/ 	.short	0x0010


	//----- nvinfo : EIATTR_SW_WAR
	.align		4
.L_62:
        /*0058*/ 	.byte	0x04, 0x36
        /*005a*/ 	.short	(.L_64 - .L_63)
.L_63:
        /*005c*/ 	.word	0x00000008
.L_64:


//--------------------- .nv.info._Z16boxBlurBufStatic8buffer_tS_ --------------------------
	.section	.nv.info._Z16boxBlurBufStatic8buffer_tS_,"",@"SHT_CUDA_INFO"
	.sectionflags	@""
	.align	4


	//----- nvinfo : EIATTR_CUDA_API_VERSION
	.align		4
        /*0000*/ 	.byte	0x04, 0x37
        /*0002*/ 	.short	(.L_66 - .L_65)
.L_65:
        /*0004*/ 	.word	0x00000082


	//----- nvinfo : EIATTR_KPARAM_INFO
	.align		4
.L_66:
        /*0008*/ 	.byte	0x04, 0x17
        /*000a*/ 	.short	(.L_68 - .L_67)
.L_67:
        /*000c*/ 	.word	0x00000000
        /*0010*/ 	.short	0x0001
        /*0012*/ 	.short	0x0048
        /*0014*/ 	.byte	0x00, 0xf0, 0x21, 0x01


	//----- nvinfo : EIATTR_KPARAM_INFO
	.align		4
.L_68:
        /*0018*/ 	.byte	0x04, 0x17
        /*001a*/ 	.short	(.L_70 - .L_69)
.L_69:
        /*001c*/ 	.word	0x00000000
        /*0020*/ 	.short	0x0000
        /*0022*/ 	.short	0x0000
        /*0024*/ 	.byte	0x00, 0xf0, 0x21, 0x01


	//----- nvinfo : EIATTR_SPARSE_MMA_MASK
	.align		4
.L_70:
        /*0028*/ 	.byte	0x03, 0x50
        /*002a*/ 	.short	0x0000


	//----- nvinfo : EIATTR_MAXREG_COUNT
	.align		4
        /*002c*/ 	.byte	0x03, 0x1b
        /*002e*/ 	.short	0x00ff


	//----- nvinfo : EIATTR_EXTERNS
	.align		4
        /*0030*/ 	.byte	0x04, 0x0f
        /*0032*/ 	.short	(.L_72 - .L_71)


	//   ....[0]....
	.align		4
.L_71:
        /*0034*/ 	.word	index@(__assertfail)


	//----- nvinfo : EIATTR_MERCURY_ISA_VERSION
	.align		4
.L_72:
        /*0038*/ 	.byte	0x03, 0x5f
        /*003a*/ 	.short	0x0101


	//----- nvinfo : EIATTR_VRC_CTA_INIT_COUNT
	.align		4
        /*003c*/ 	.byte	0x02, 0x4a
	.zero		1
	.zero		1


	//----- nvinfo : EIATTR_SYSCALL_OFFSETS
	.align		4
        /*0040*/ 	.byte	0x04, 0x46
        /*0042*/ 	.short	(.L_74 - .L_73)


	//   ....[0]....
.L_73:
        /*0044*/ 	.word	0x00000390


	//   ....[1]....
        /*0048*/ 	.word	0x000004b0


	//   ....[2]....
        /*004c*/ 	.word	0x00000630


	//   ....[3]....
        /*0050*/ 	.word	0x00000750


	//   ....[4]....
        /*0054*/ 	.word	0x000008d0


	//   ....[5]....
        /*0058*/ 	.word	0x000009f0


	//   ....[6]....
        /*005c*/ 	.word	0x00000b90


	//   ....[7]....
        /*0060*/ 	.word	0x00000cb0


	//   ....[8]....
        /*0064*/ 	.word	0x00000ee0


	//   ....[9]....
        /*0068*/ 	.word	0x00001020


	//----- nvinfo : EIATTR_EXIT_INSTR_OFFSETS
	.align		4
.L_74:
        /*006c*/ 	.byte	0x04, 0x1c
        /*006e*/ 	.short	(.L_76 - .L_75)


	//   ....[0]....
.L_75:
        /*0070*/ 	.word	0x00001160


	//----- nvinfo : EIATTR_CRS_STACK_SIZE
	.align		4
.L_76:
        /*0074*/ 	.byte	0x04, 0x1e
        /*0076*/ 	.short	(.L_78 - .L_77)
.L_77:
        /*0078*/ 	.word	0x00000000


	//----- nvinfo : EIATTR_CBANK_PARAM_SIZE
	.align		4
.L_78:
        /*007c*/ 	.byte	0x03, 0x19
        /*007e*/ 	.short	0x0090


	//----- nvinfo : EIATTR_PARAM_CBANK
	.align		4
        /*0080*/ 	.byte	0x04, 0x0a
        /*0082*/ 	.short	(.L_80 - .L_79)
	.align		4
.L_79:
        /*0084*/ 	.word	index@(.nv.constant0._Z16boxBlurBufStatic8buffer_tS_)
        /*0088*/ 	.short	0x0380
        /*008a*/ 	.short	0x0090


	//----- nvinfo : EIATTR_SW_WAR
	.align		4
.L_80:
        /*008c*/ 	.byte	0x04, 0x36
        /*008e*/ 	.short	(.L_82 - .L_81)
.L_81:
        /*0090*/ 	.word	0x00000008
.L_82:


//--------------------- .nv.info._Z10boxBlurBuf8buffer_tS_ --------------------------
	.section	.nv.info._Z10boxBlurBuf8buffer_tS_,"",@"SHT_CUDA_INFO"
	.sectionflags	@""
	.align	4


	//----- nvinfo : EIATTR_CUDA_API_VERSION
	.align		4
        /*0000*/ 	.byte	0x04, 0x37
        /*0002*/ 	.short	(.L_84 - .L_83)
.L_83:
        /*0004*/ 	.word	0x00000082


	//----- nvinfo : EIATTR_KPARAM_INFO
	.align		4
.L_84:
        /*0008*/ 	.byte	0x04, 0x17
        /*000a*/ 	.short	(.L_86 - .L_85)
.L_85:
        /*000c*/ 	.word	0x00000000
        /*0010*/ 	.short	0x0001
        /*0012*/ 	.short	0x0048
        /*0014*/ 	.byte	0x00, 0xf0, 0x21, 0x01


	//----- nvinfo : EIATTR_KPARAM_INFO
	.align		4
.L_86:
        /*0018*/ 	.byte	0x04, 0x17
        /*001a*/ 	.short	(.L_88 - .L_87)
.L_87:
        /*001c*/ 	.word	0x00000000
        /*0020*/ 	.short	0x0000
        /*0022*/ 	.short	0x0000
        /*0024*/ 	.byte	0x00, 0xf0, 0x21, 0x01


	//----- nvinfo : EIATTR_SPARSE_MMA_MASK
	.align		4
.L_88:
        /*0028*/ 	.byte	0x03, 0x50
        /*002a*/ 	.short	0x0000


	//----- nvinfo : EIATTR_MAXREG_COUNT
	.align		4
        /*002c*/ 	.byte	0x03, 0x1b
        /*002e*/ 	.short	0x00ff


	//----- nvinfo : EIATTR_MERCURY_ISA_VERSION
	.align		4
        /*0030*/ 	.byte	0x03, 0x5f
        /*0032*/ 	.short	0x0101


	//----- nvinfo : EIATTR_VRC_CTA_INIT_COUNT
	.align		4
        /*0034*/ 	.byte	0x02, 0x4a
	.zero		1
	.zero		1


	//----- nvinfo : EIATTR_EXIT_INSTR_OFFSETS
	.align		4
        /*0038*/ 	.byte	0x04, 0x1c
        /*003a*/ 	.short	(.L_90 - .L_89)


	//   ....[0]....
.L_89:
        /*003c*/ 	.word	0x00000ac0


	//----- nvinfo : EIATTR_CRS_STACK_SIZE
	.align		4
.L_90:
        /*0040*/ 	.byte	0x04, 0x1e
        /*0042*/ 	.short	(.L_92 - .L_91)
.L_91:
        /*0044*/ 	.word	0x00000000


	//----- nvinfo : EIATTR_CBANK_PARAM_SIZE
	.align		4
.L_92:
        /*0048*/ 	.byte	0x03, 0x19
        /*004a*/ 	.short	0x0090


	//----- nvinfo : EIATTR_PARAM_CBANK
	.align		4
        /*004c*/ 	.byte	0x04, 0x0a
        /*004e*/ 	.short	(.L_94 - .L_93)
	.align		4
.L_93:
        /*0050*/ 	.word	index@(.nv.constant0._Z10boxBlurBuf8buffer_tS_)
        /*0054*/ 	.short	0x0380
        /*0056*/ 	.short	0x0090


	//----- nvinfo : EIATTR_SW_WAR
	.align		4
.L_94:
        /*0058*/ 	.byte	0x04, 0x36
        /*005a*/ 	.short	(.L_96 - .L_95)
.L_95:
        /*005c*/ 	.word	0x00000008
.L_96:


//--------------------- .nv.callgraph             --------------------------
	.section	.nv.callgraph,"",@"SHT_CUDA_CALLGRAPH"
	.align	4
	.sectionentsize	8
	.align		4
        /*0000*/ 	.word	0x00000000
	.align		4
        /*0004*/ 	.word	0xffffffff
	.align		4
        /*0008*/ 	.word	index@(_Z16boxBlurBufStatic8buffer_tS_)
	.align		4
        /*000c*/ 	.word	index@(__assertfail)
	.align		4
        /*0010*/ 	.word	0x00000000
	.align		4
        /*0014*/ 	.word	0xfffffffe
	.align		4
        /*0018*/ 	.word	0x00000000
	.align		4
        /*001c*/ 	.word	0xfffffffd
	.align		4
        /*0020*/ 	.word	0x00000000
	.align		4
        /*0024*/ 	.word	0xfffffffc


//--------------------- .nv.constant4             --------------------------
	.section	.nv.constant4,"a",@progbits
	.align	8
	.align		8
.nv.constant4:
        /*0000*/ 	.dword	__unnamed_1
	.align		8
        /*0008*/ 	.dword	__unnamed_2
	.align		8
        /*0010*/ 	.dword	$str
	.align		8
        /*0018*/ 	.dword	$str$1
	.align		8
        /*0020*/ 	.dword	$str$2
	.align		8
        /*0028*/ 	.dword	__assertfail


//--------------------- .text._Z24boxBlurStaticNonRestrictPKfPf --------------------------
	.section	.text._Z24boxBlurStaticNonRestrictPKfPf,"ax",@progbits
	.align	128
        .global         _Z24boxBlurStaticNonRestrictPKfPf
        .type           _Z24boxBlurStaticNonRestrictPKfPf,@function
        .size           _Z24boxBlurStaticNonRestrictPKfPf,(.L_x_78 - _Z24boxBlurStaticNonRestrictPKfPf)
        .other          _Z24boxBlurStaticNonRestrictPKfPf,@"STO_CUDA_ENTRY STV_DEFAULT"
_Z24boxBlurStaticNonRestrictPKfPf:
.text._Z24boxBlurStaticNonRestrictPKfPf:
[----:B------:R-:W-:Y:S01]  /*0000*/  LDC R1, c[0x0][0x37c] ;  /* 0x0000df00ff017b82 */ /* 0x000fe20000000800 */
[----:B------:R-:W0:Y:S07]  /*0010*/  S2R R0, SR_TID.X ;  /* 0x0000000000007919 */ /* 0x000e2e0000002100 */
[----:B------:R-:W0:Y:S01]  /*0020*/  S2UR UR4, SR_CTAID.X ;  /* 0x00000000000479c3 */ /* 0x000e220000002500 */
[----:B------:R-:W1:Y:S01]  /*0030*/  LDCU.64 UR6, c[0x0][0x358] ;  /* 0x00006b00ff0677ac */ /* 0x000e620008000a00 */
[----:B------:R-:W2:Y:S06]  /*0040*/  S2R R5, SR_TID.Y ;  /* 0x0000000000057919 */ /* 0x000eac0000002200 */
[----:B------:R-:W0:Y:S08]  /*0050*/  LDC R7, c[0x0][0x360] ;  /* 0x0000d800ff077b82 */ /* 0x000e300000000800 */
[----:B------:R-:W2:Y:S08]  /*0060*/  S2UR UR5, SR_CTAID.Y ;  /* 0x00000000000579c3 */ /* 0x000eb00000002600 */
[----:B------:R-:W2:Y:S08]  /*0070*/  LDC R4, c[0x0][0x364] ;  /* 0x0000d900ff047b82 */ /* 0x000eb00000000800 */
[----:B------:R-:W3:Y:S01]  /*0080*/  LDC.64 R2, c[0x0][0x380] ;  /* 0x0000e000ff027b82 */ /* 0x000ee20000000a00 */
[----:B0-----:R-:W-:-:S02]  /*0090*/  IMAD R7, R7, UR4, R0 ;  /* 0x0000000407077c24 */ /* 0x001fc4000f8e0200 */
[----:B--2---:R-:W-:-:S04]  /*00a0*/  IMAD R0, R4, UR5, R5 ;  /* 0x0000000504007c24 */ /* 0x004fc8000f8e0205 */
[----:B------:R-:W-:-:S04]  /*00b0*/  IMAD R7, R0, 0x1900, R7 ;  /* 0x0000190000077824 */ /* 0x000fc800078e0207 */
[----:B---3--:R-:W-:-:S05]  /*00c0*/  IMAD.WIDE R4, R7, 0x4, R2 ;  /* 0x0000000407047825 */ /* 0x008fca00078e0202 */
[----:B-1----:R-:W2:Y:S04]  /*00d0*/  LDG.E R19, desc[UR6][R4.64] ;  /* 0x0000000604137981 */ /* 0x002ea8000c1e1900 */
[----:B------:R-:W3:Y:S04]  /*00e0*/  LDG.E R20, desc[UR6][R4.64+0x4] ;  /* 0x0000040604147981 */ /* 0x000ee8000c1e1900 */
[----:B------:R-:W4:Y:S04]  /*00f0*/  LDG.E R22, desc[UR6][R4.64+0x8] ;  /* 0x0000080604167981 */ /* 0x000f28000c1e1900 */
[----:B------:R-:W5:Y:S04]  /*0100*/  LDG.E R24, desc[UR6][R4.64+0xc] ;  /* 0x00000c0604187981 */ /* 0x000f68000c1e1900 */
        /* <DEDUP_REMOVED lines=14> */
[----:B------:R-:W5:Y:S01]  /*01f0*/  LDG.E R0, desc[UR6][R4.64+0x48] ;  /* 0x0000480604007981 */ /* 0x000f62000c1e1900 */
[----:B------:R-:W-:Y:S01]  /*0200*/  UMOV UR4, URZ ;  /* 0x000000ff00047c82 */ /* 0x000fe20008000000 */
[----:B--2---:R-:W-:-:S04]  /*0210*/  FADD R19, RZ, R19 ;  /* 0x00000013ff137221 */ /* 0x004fc80000000000 */
[----:B---3--:R-:W-:-:S04]  /*0220*/  FADD R19, R19, R20 ;  /* 0x0000001413137221 */ /* 0x008fc80000000000 */
[----:B----4-:R-:W-:-:S04]  /*0230*/  FADD R19, R19, R22 ;  /* 0x0000001613137221 */ /* 0x010fc80000000000 */
[----:B-----5:R-:W-:-:S04]  /*0240*/  FADD R19, R19, R24 ;  /* 0x0000001813137221 */ /* 0x020fc80000000000 */
[----:B------:R-:W-:-:S04]  /*0250*/  FADD R19, R19, R26 ;  /* 0x0000001a13137221 */ /* 0x000fc80000000000 */
        /* <DEDUP_REMOVED lines=12> */
[----:B------:R-:W-:Y:S01]  /*0320*/  FADD R11, R9, R6 ;  /* 0x00000006090b7221 */ /* 0x000fe20000000000 */
[----:B------:R-:W-:-:S03]  /*0330*/  MOV R9, R7 ;  /* 0x0000000700097202 */ /* 0x000fc60000000f00 */
[----:B------:R-:W-:-:S07]  /*0340*/  FADD R0, R11, R0 ;  /* 0x000000000b007221 */ /* 0x000fce0000000000 */
.L_x_0:
[----:B------:R-:W2:Y:S04]  /*0350*/  LDG.E R25, desc[UR6][R4.64+0x6400] ;  /* 0x0064000604197981 */ /* 0x000ea8000c1e1900 */
        /* <DEDUP_REMOVED lines=17> */
[----:B------:R0:W5:Y:S01]  /*0470*/  LDG.E R6, desc[UR6][R4.64+0x6448] ;  /* 0x0064480604067981 */ /* 0x000162000c1e1900 */
[----:B------:R-:W-:-:S05]  /*0480*/  IADD3 R9, PT, PT, R9, 0x3200, RZ ;  /* 0x0000320009097810 */ /* 0x000fca0007ffe0ff */
[----:B0-----:R-:W-:-:S04]  /*0490*/  IMAD.WIDE R4, R9, 0x4, R2 ;  /* 0x0000000409047825 */ /* 0x001fc800078e0202 */
[----:B--2---:R-:W-:Y:S02]  /*04a0*/  FADD R25, R25, R0 ;  /* 0x0000000019197221 */ /* 0x004fe40000000000 */
[----:B------:R-:W2:Y:S02]  /*04b0*/  LDG.E R0, desc[UR6][R4.64] ;  /* 0x0000000604007981 */ /* 0x000ea4000c1e1900 */
[----:B---3--:R-:W-:-:S04]  /*04c0*/  FADD R14, R25, R14 ;  /* 0x0000000e190e7221 */ /* 0x008fc80000000000 */
[----:B----4-:R-:W-:Y:S02]  /*04d0*/  FADD R26, R14, R27 ;  /* 0x0000001b0e1a7221 */ /* 0x010fe40000000000 */
[----:B------:R-:W3:Y:S02]  /*04e0*/  LDG.E R14, desc[UR6][R4.64+0x4] ;  /* 0x00000406040e7981 */ /* 0x000ee4000c1e1900 */
[----:B-----5:R-:W-:Y:S02]  /*04f0*/  FADD R25, R26, R19 ;  /* 0x000000131a197221 */ /* 0x020fe40000000000 */
[----:B------:R-:W4:Y:S02]  /*0500*/  LDG.E R19, desc[UR6][R4.64+0x8] ;  /* 0x0000080604137981 */ /* 0x000f24000c1e1900 */
[----:B------:R-:W-:Y:S02]  /*0510*/  FADD R26, R25, R18 ;  /* 0x00000012191a7221 */ /* 0x000fe40000000000 */
[----:B------:R-:W5:Y:S02]  /*0520*/  LDG.E R18, desc[UR6][R4.64+0xc] ;  /* 0x00000c0604127981 */ /* 0x000f64000c1e1900 */
[----:B------:R-:W-:-:S02]  /*0530*/  FADD R25, R26, R17 ;  /* 0x000000111a197221 */ /* 0x000fc40000000000 */
[----:B------:R-:W5:Y:S02]  /*0540*/  LDG.E R17, desc[UR6][R4.64+0x10] ;  /* 0x0000100604117981 */ /* 0x000f64000c1e1900 */
[----:B------:R-:W-:Y:S02]  /*0550*/  FADD R26, R25, R16 ;  /* 0x00000010191a7221 */ /* 0x000fe40000000000 */
[----:B------:R-:W5:Y:S02]  /*0560*/  LDG.E R16, desc[UR6][R4.64+0x14] ;  /* 0x0000140604107981 */ /* 0x000f64000c1e1900 */
        /* <DEDUP_REMOVED lines=23> */
[----:B------:R-:W5:Y:S04]  /*06e0*/  LDG.E R25, desc[UR6][R4.64+0x44] ;  /* 0x0000440604197981 */ /* 0x000f68000c1e1900 */
[----:B------:R-:W5:Y:S01]  /*06f0*/  LDG.E R6, desc[UR6][R4.64+0x48] ;  /* 0x0000480604067981 */ /* 0x000f62000c1e1900 */
[----:B------:R-:W-:-:S04]  /*0700*/  UIADD3 UR4, UPT, UPT, UR4, 0x2, URZ ;  /* 0x0000000204047890 */ /* 0x000fc8000fffe0ff */
[----:B------:R-:W-:Y:S01]  /*0710*/  UISETP.NE.AND UP0, UPT, UR4, 0x12, UPT ;  /* 0x000000120400788c */ /* 0x000fe2000bf05270 */
[----:B--2---:R-:W-:-:S04]  /*0720*/  FADD R27, R27, R0 ;  /* 0x000000001b1b7221 */ /* 0x004fc80000000000 */
        /* <DEDUP_REMOVED lines=18> */
[----:B------:R-:W-:Y:S06]  /*0850*/  BRA.U UP0, `(.L_x_0) ;  /* 0xfffffff900bc7547 */ /* 0x000fec000b83ffff */
[----:B------:R-:W-:Y:S01]  /*0860*/  HFMA2 R3, -RZ, RZ, 0.90087890625, -0.00019168853759765625 ;  /* 0x3b358a48ff037431 */ /* 0x000fe200000001ff */
[----:B------:R-:W-:Y:S01]  /*0870*/  MOV R2, 0x43b48000 ;  /* 0x43b4800000027802 */ /* 0x000fe20000000f00 */
[----:B------:R-:W0:Y:S01]  /*0880*/  FCHK P0, R0, 361 ;  /* 0x43b4800000007902 */ /* 0x000e220000000000 */
[----:B------:R-:W-:Y:S03]  /*0890*/  BSSY.RECONVERGENT B1, `(.L_x_1) ;  /* 0x0000009000017945 */ /* 0x000fe60003800200 */
[----:B------:R-:W-:-:S04]  /*08a0*/  FFMA R2, R3, -R2, 1 ;  /* 0x3f80000003027423 */ /* 0x000fc80000000802 */
[----:B------:R-:W-:-:S04]  /*08b0*/  FFMA R3, R2, R3, 0.0027700830250978469849 ;  /* 0x3b358a4802037423 */ /* 0x000fc80000000003 */
[----:B------:R-:W-:-:S04]  /*08c0*/  FFMA R2, R0, R3, RZ ;  /* 0x0000000300027223 */ /* 0x000fc800000000ff */
[----:B------:R-:W-:-:S04]  /*08d0*/  FFMA R4, R2, -361, R0 ;  /* 0xc3b4800002047823 */ /* 0x000fc80000000000 */
[----:B------:R-:W-:Y:S01]  /*08e0*/  FFMA R5, R3, R4, R2 ;  /* 0x0000000403057223 */ /* 0x000fe20000000002 */
[----:B0-----:R-:W-:Y:S06]  /*08f0*/  @!P0 BRA `(.L_x_2) ;  /* 0x0000000000088947 */ /* 0x001fec0003800000 */
[----:B------:R-:W-:-:S07]  /*0900*/  MOV R2, 0x920 ;  /* 0x0000092000027802 */ /* 0x000fce0000000f00 */
[----:B------:R-:W-:Y:S05]  /*0910*/  CALL.REL.NOINC `($__internal_0_$__cuda_sm3x_div_rn_noftz_f32_slowpath) ;  /* 0x0000000000147944 */ /* 0x000fea0003c00000 */
.L_x_2:
[----:B------:R-:W-:Y:S05]  /*0920*/  BSYNC.RECONVERGENT B1 ;  /* 0x0000000000017941 */ /* 0x000fea0003800200 */
.L_x_1:
[----:B------:R-:W0:Y:S02]  /*0930*/  LDC.64 R2, c[0x0][0x388] ;  /* 0x0000e200ff027b82 */ /* 0x000e240000000a00 */
[----:B0-----:R-:W-:-:S05]  /*0940*/  IMAD.WIDE R2, R7, 0x4, R2 ;  /* 0x0000000407027825 */ /* 0x001fca00078e0202 */
[----:B------:R-:W-:Y:S01]  /*0950*/  STG.E desc[UR6][R2.64], R5 ;  /* 0x0000000502007986 */ /* 0x000fe2000c101906 */
[----:B------:R-:W-:Y:S05]  /*0960*/  EXIT ;  /* 0x000000000000794d */ /* 0x000fea0003800000 */
        .weak           $__internal_0_$__cuda_sm3x_div_rn_noftz_f32_slowpath
        .type           $__internal_0_$__cuda_sm3x_div_rn_noftz_f32_slowpath,@function
        .size           $__internal_0_$__cuda_sm3x_div_rn_noftz_f32_slowpath,(.L_x_78 - $__internal_0_$__cuda_sm3x_div_rn_noftz_f32_slowpath)
$__internal_0_$__cuda_sm3x_div_rn_noftz_f32_slowpath:
[----:B------:R-:W-:Y:S01]  /*0970*/  SHF.R.U32.HI R3, RZ, 0x17, R0 ;  /* 0x00000017ff037819 */ /* 0x000fe20000011600 */
[----:B------:R-:W-:Y:S04]  /*0980*/  BSSY.RECONVERGENT B0, `(.L_x_3) ;  /* 0x000005c000007945 */ /* 0x000fe80003800200 */
[----:B------:R-:W-:Y:S01]  /*0990*/  BSSY.RELIABLE B2, `(.L_x_4) ;  /* 0x000001a000027945 */ /* 0x000fe20003800100 */
[----:B------:R-:W-:Y:S02]  /*09a0*/  LOP3.LUT R5, R3, 0xff, RZ, 0xc0, !PT ;  /* 0x000000ff03057812 */ /* 0x000fe400078ec0ff */
[----:B------:R-:W-:Y:S02]  /*09b0*/  MOV R3, R0 ;  /* 0x0000000000037202 */ /* 0x000fe40000000f00 */
[----:B------:R-:W-:-:S04]  /*09c0*/  IADD3 R6, PT, PT, R5, -0x1, RZ ;  /* 0xffffffff05067810 */ /* 0x000fc80007ffe0ff */
[----:B------:R-:W-:-:S13]  /*09d0*/  ISETP.GT.U32.OR P0, PT, R6, 0xfd, !PT ;  /* 0x000000fd0600780c */ /* 0x000fda0007f04470 */
[----:B------:R-:W-:Y:S01]  /*09e0*/  @!P0 MOV R4, RZ ;  /* 0x000000ff00048202 */ /* 0x000fe20000000f00 */
[----:B------:R-:W-:Y:S06]  /*09f0*/  @!P0 BRA `(.L_x_5) ;  /* 0x00000000004c8947 */ /* 0x000fec0003800000 */
[----:B------:R-:W-:-:S13]  /*0a00*/  FSETP.GTU.FTZ.AND P0, PT, |R0|, +INF , PT ;  /* 0x7f8000000000780b */ /* 0x000fda0003f1c200 */
[----:B------:R-:W-:Y:S05]  /*0a10*/  @P0 BREAK.RELIABLE B2 ;  /* 0x0000000000020942 */ /* 0x000fea0003800100 */
[----:B------:R-:W-:Y:S05]  /*0a20*/  @P0 BRA `(.L_x_6) ;  /* 0x0000000400400947 */ /* 0x000fea0003800000 */
[----:B------:R-:W-:-:S05]  /*0a30*/  HFMA2 R4, -RZ, RZ, 3.8515625, -0.0 ;  /* 0x43b48000ff047431 */ /* 0x000fca00000001ff */
[----:B------:R-:W-:-:S13]  /*0a40*/  LOP3.LUT P0, RZ, R4, 0x7fffffff, R3, 0xc8, !PT ;  /* 0x7fffffff04ff7812 */ /* 0x000fda000780c803 */
[----:B------:R-:W-:Y:S05]  /*0a50*/  @!P0 BREAK.RELIABLE B2 ;  /* 0x0000000000028942 */ /* 0x000fea0003800100 */
[----:B------:R-:W-:Y:S05]  /*0a60*/  @!P0 BRA `(.L_x_7) ;  /* 0x0000000400288947 */ /* 0x000fea0003800000 */
[----:B------:R-:W-:-:S13]  /*0a70*/  LOP3.LUT P0, RZ, R3, 0x7fffffff, RZ, 0xc0, !PT ;  /* 0x7fffffff03ff7812 */ /* 0x000fda000780c0ff */
[----:B------:R-:W-:Y:S05]  /*0a80*/  @!P0 BREAK.RELIABLE B2 ;  /* 0x0000000000028942 */ /* 0x000fea0003800100 */
[----:B------:R-:W-:Y:S05]  /*0a90*/  @!P0 BRA `(.L_x_8) ;  /* 0x0000000400148947 */ /* 0x000fea0003800000 */
[----:B------:R-:W-:Y:S02]  /*0aa0*/  FSETP.NEU.FTZ.AND P1, PT, |R0|, +INF , PT ;  /* 0x7f8000000000780b */ /* 0x000fe40003f3d200 */
[----:B------:R-:W-:-:S04]  /*0ab0*/  LOP3.LUT P0, RZ, R4, 0x7fffffff, RZ, 0xc0, !PT ;  /* 0x7fffffff04ff7812 */ /* 0x000fc8000780c0ff */
[----:B------:R-:W-:-:S13]  /*0ac0*/  PLOP3.LUT P0, PT, P1, P0, PT, 0x2f, 0xf2 ;  /* 0x0000000000f2781c */ /* 0x000fda0000f00577 */
[----:B------:R-:W-:Y:S05]  /*0ad0*/  @P0 BREAK.RELIABLE B2 ;  /* 0x0000000000020942 */ /* 0x000fea0003800100 */
[----:B------:R-:W-:Y:S05]  /*0ae0*/  @P0 BRA `(.L_x_9) ;  /* 0x0000000000f40947 */ /* 0x000fea0003800000 */
[----:B------:R-:W-:-:S13]  /*0af0*/  ISETP.GE.AND P0, PT, R6, RZ, PT ;  /* 0x000000ff0600720c */ /* 0x000fda0003f06270 */
[----:B------:R-:W-:Y:S01]  /*0b00*/  @P0 MOV R4, RZ ;  /* 0x000000ff00040202 */ /* 0x000fe20000000f00 */
[----:B------:R-:W-:Y:S01]  /*0b10*/  @!P0 FFMA R3, R0, 1.84467440737095516160e+19, RZ ;  /* 0x5f80000000038823 */ /* 0x000fe200000000ff */
[----:B------:R-:W-:-:S07]  /*0b20*/  @!P0 MOV R4, 0xffffffc0 ;  /* 0xffffffc000048802 */ /* 0x000fce0000000f00 */
.L_x_5:
[----:B------:R-:W-:Y:S05]  /*0b30*/  BSYNC.RELIABLE B2 ;  /* 0x0000000000027941 */ /* 0x000fea0003800100 */
.L_x_4:
[----:B------:R-:W-:Y:S01]  /*0b40*/  UMOV UR4, 0x43b48000 ;  /* 0x43b4800000047882 */ /* 0x000fe20000000000 */
[----:B------:R-:W-:Y:S01]  /*0b50*/  IADD3 R5, PT, PT, R5, -0x7f, RZ ;  /* 0xffffff8105057810 */ /* 0x000fe20007ffe0ff */
[----:B------:R-:W-:Y:S01]  /*0b60*/  UIADD3 UR4, UPT, UPT, UR4, -0x4000000, URZ ;  /* 0xfc00000004047890 */ /* 0x000fe2000fffe0ff */
[----:B------:R-:W-:Y:S02]  /*0b70*/  BSSY.RECONVERGENT B2, `(.L_x_10) ;  /* 0x0000033000027945 */ /* 0x000fe40003800200 */
[----:B------:R-:W-:Y:S01]  /*0b80*/  IADD3 R4, PT, PT, R4, -0x8, R5 ;  /* 0xfffffff804047810 */ /* 0x000fe20007ffe005 */
[----:B------:R-:W-:Y:S02]  /*0b90*/  IMAD R0, R5, -0x800000, R3 ;  /* 0xff80000005007824 */ /* 0x000fe400078e0203 */
[----:B------:R-:W-:-:S03]  /*0ba0*/  FADD.FTZ R9, -RZ, -UR4 ;  /* 0x80000004ff097e21 */ /* 0x000fc60008010100 */
[----:B------:R-:W0:Y:S02]  /*0bb0*/  MUFU.RCP R6, UR4 ;  /* 0x0000000400067d08 */ /* 0x000e240008001000 */
[----:B0-----:R-:W-:-:S04]  /*0bc0*/  FFMA R11, R6, R9, 1 ;  /* 0x3f800000060b7423 */ /* 0x001fc80000000009 */
[----:B------:R-:W-:-:S04]  /*0bd0*/  FFMA R11, R6, R11, R6 ;  /* 0x0000000b060b7223 */ /* 0x000fc80000000006 */
[----:B------:R-:W-:-:S04]  /*0be0*/  FFMA R6, R0, R11, RZ ;  /* 0x0000000b00067223 */ /* 0x000fc800000000ff */
[----:B------:R-:W-:-:S04]  /*0bf0*/  FFMA R3, R9, R6, R0 ;  /* 0x0000000609037223 */ /* 0x000fc80000000000 */
[----:B------:R-:W-:-:S04]  /*0c00*/  FFMA R6, R11, R3, R6 ;  /* 0x000000030b067223 */ /* 0x000fc80000000006 */
[----:B------:R-:W-:-:S04]  /*0c10*/  FFMA R9, R9, R6, R0 ;  /* 0x0000000609097223 */ /* 0x000fc80000000000 */
[----:B------:R-:W-:-:S05]  /*0c20*/  FFMA R3, R11, R9, R6 ;  /* 0x000000090b037223 */ /* 0x000fca0000000006 */
[----:B------:R-:W-:-:S04]  /*0c30*/  SHF.R.U32.HI R0, RZ, 0x17, R3 ;  /* 0x00000017ff007819 */ /* 0x000fc80000011603 */
[----:B------:R-:W-:-:S04]  /*0c40*/  LOP3.LUT R0, R0, 0xff, RZ, 0xc0, !PT ;  /* 0x000000ff00007812 */ /* 0x000fc800078ec0ff */
[----:B------:R-:W-:-:S04]  /*0c50*/  IADD3 R8, PT, PT, R0, R4, RZ ;  /* 0x0000000400087210 */ /* 0x000fc80007ffe0ff */
[----:B------:R-:W-:-:S04]  /*0c60*/  IADD3 R0, PT, PT, R8, -0x1, RZ ;  /* 0xffffffff08007810 */ /* 0x000fc80007ffe0ff */
[----:B------:R-:W-:-:S13]  /*0c70*/  ISETP.GE.U32.AND P0, PT, R0, 0xfe, PT ;  /* 0x000000fe0000780c */ /* 0x000fda0003f06070 */
[----:B------:R-:W-:Y:S05]  /*0c80*/  @!P0 BRA `(.L_x_11) ;  /* 0x0000000000808947 */ /* 0x000fea0003800000 */
[----:B------:R-:W-:-:S13]  /*0c90*/  ISETP.GT.AND P0, PT, R8, 0xfe, PT ;  /* 0x000000fe0800780c */ /* 0x000fda0003f04270 */
[----:B------:R-:W-:Y:S05]  /*0ca0*/  @P0 BRA `(.L_x_12) ;  /* 0x00000000006c0947 */ /* 0x000fea0003800000 */
[----:B------:R-:W-:-:S13]  /*0cb0*/  ISETP.GE.AND P0, PT, R8, 0x1, PT ;  /* 0x000000010800780c */ /* 0x000fda0003f06270 */
[----:B------:R-:W-:Y:S05]  /*0cc0*/  @P0 BRA `(.L_x_13) ;  /* 0x0000000000740947 */ /* 0x000fea0003800000 */
[----:B------:R-:W-:Y:S02]  /*0cd0*/  ISETP.GE.AND P0, PT, R8, -0x18, PT ;  /* 0xffffffe80800780c */ /* 0x000fe40003f06270 */
[----:B------:R-:W-:-:S11]  /*0ce0*/  LOP3.LUT R3, R3, 0x80000000, RZ, 0xc0, !PT ;  /* 0x8000000003037812 */ /* 0x000fd600078ec0ff */
[----:B------:R-:W-:Y:S05]  /*0cf0*/  @!P0 BRA `(.L_x_13) ;  /* 0x0000000000688947 */ /* 0x000fea0003800000 */
[CCC-:B------:R-:W-:Y:S01]  /*0d00*/  FFMA.RZ R0, R11.reuse, R9.reuse, R6.reuse ;  /* 0x000000090b007223 */ /* 0x1c0fe2000000c006 */
[C---:B------:R-:W-:Y:S02]  /*0d10*/  IADD3 R5, PT, PT, R8.reuse, 0x20, RZ ;  /* 0x0000002008057810 */ /* 0x040fe40007ffe0ff */
[----:B------:R-:W-:Y:S02]  /*0d20*/  ISETP.NE.AND P2, PT, R8, RZ, PT ;  /* 0x000000ff0800720c */ /* 0x000fe40003f45270 */
[----:B------:R-:W-:Y:S01]  /*0d30*/  LOP3.LUT R4, R0, 0x7fffff, RZ, 0xc0, !PT ;  /* 0x007fffff00047812 */ /* 0x000fe200078ec0ff */
[CCC-:B------:R-:W-:Y:S01]  /*0d40*/  FFMA.RP R0, R11.reuse, R9.reuse, R6.reuse ;  /* 0x000000090b007223 */ /* 0x1c0fe20000008006 */
[----:B------:R-:W-:Y:S01]  /*0d50*/  FFMA.RM R11, R11, R9, R6 ;  /* 0x000000090b0b7223 */ /* 0x000fe20000004006 */
[----:B------:R-:W-:Y:S02]  /*0d60*/  ISETP.NE.AND P1, PT, R8, RZ, PT ;  /* 0x000000ff0800720c */ /* 0x000fe40003f25270 */
[----:B------:R-:W-:-:S02]  /*0d70*/  LOP3.LUT R4, R4, 0x800000, RZ, 0xfc, !PT ;  /* 0x0080000004047812 */ /* 0x000fc400078efcff */
[----:B------:R-:W-:Y:S02]  /*0d80*/  IADD3 R9, PT, PT, -R8, RZ, RZ ;  /* 0x000000ff08097210 */ /* 0x000fe40007ffe1ff */
[----:B------:R-:W-:Y:S02]  /*0d90*/  SHF.L.U32 R5, R4, R5, RZ ;  /* 0x0000000504057219 */ /* 0x000fe400000006ff */
[----:B------:R-:W-:Y:S02]  /*0da0*/  FSETP.NEU.FTZ.AND P0, PT, R0, R11, PT ;  /* 0x0000000b0000720b */ /* 0x000fe40003f1d000 */
[----:B------:R-:W-:Y:S02]  /*0db0*/  SEL R9, R9, RZ, P2 ;  /* 0x000000ff09097207 */ /* 0x000fe40001000000 */
[----:B------:R-:W-:Y:S02]  /*0dc0*/  ISETP.NE.AND P1, PT, R5, RZ, P1 ;  /* 0x000000ff0500720c */ /* 0x000fe40000f25270 */
[----:B------:R-:W-:-:S02]  /*0dd0*/  SHF.R.U32.HI R9, RZ, R9, R4 ;  /* 0x00000009ff097219 */ /* 0x000fc40000011604 */
[----:B------:R-:W-:Y:S02]  /*0de0*/  PLOP3.LUT P0, PT, P0, P1, PT, 0xf8, 0x8f ;  /* 0x00000000008f781c */ /* 0x000fe40000703f70 */
[----:B------:R-:W-:Y:S02]  /*0df0*/  SHF.R.U32.HI R5, RZ, 0x1, R9 ;  /* 0x00000001ff057819 */ /* 0x000fe40000011609 */
[----:B------:R-:W-:-:S04]  /*0e00*/  SEL R0, RZ, 0x1, !P0 ;  /* 0x00000001ff007807 */ /* 0x000fc80004000000 */
[----:B------:R-:W-:-:S04]  /*0e10*/  LOP3.LUT R0, R0, 0x1, R5, 0xf8, !PT ;  /* 0x0000000100007812 */ /* 0x000fc800078ef805 */
[----:B------:R-:W-:-:S04]  /*0e20*/  LOP3.LUT R0, R0, R9, RZ, 0xc0, !PT ;  /* 0x0000000900007212 */ /* 0x000fc800078ec0ff */
[----:B------:R-:W-:-:S04]  /*0e30*/  IADD3 R0, PT, PT, R5, R0, RZ ;  /* 0x0000000005007210 */ /* 0x000fc80007ffe0ff */
[----:B------:R-:W-:Y:S01]  /*0e40*/  LOP3.LUT R3, R0, R3, RZ, 0xfc, !PT ;  /* 0x0000000300037212 */ /* 0x000fe200078efcff */
[----:B------:R-:W-:Y:S06]  /*0e50*/  BRA `(.L_x_13) ;  /* 0x0000000000107947 */ /* 0x000fec0003800000 */
.L_x_12:
[----:B------:R-:W-:-:S04]  /*0e60*/  LOP3.LUT R3, R3, 0x80000000, RZ, 0xc0, !PT ;  /* 0x8000000003037812 */ /* 0x000fc800078ec0ff */
[----:B------:R-:W-:Y:S01]  /*0e70*/  LOP3.LUT R3, R3, 0x7f800000, RZ, 0xfc, !PT ;  /* 0x7f80000003037812 */ /* 0x000fe200078efcff */
[----:B------:R-:W-:Y:S06]  /*0e80*/  BRA `(.L_x_13) ;  /* 0x0000000000047947 */ /* 0x000fec0003800000 */
.L_x_11:
[----:B------:R-:W-:-:S07]  /*0e90*/  LEA R3, R4, R3, 0x17 ;  /* 0x0000000304037211 */ /* 0x000fce00078eb8ff */
.L_x_13:
[----:B------:R-:W-:Y:S05]  /*0ea0*/  BSYNC.RECONVERGENT B2 ;  /* 0x0000000000027941 */ /* 0x000fea0003800200 */
.L_x_10:
[----:B------:R-:W-:Y:S05]  /*0eb0*/  BRA `(.L_x_14) ;  /* 0x0000000000207947 */ /* 0x000fea0003800000 */
.L_x_9:
[----:B------:R-:W-:-:S04]  /*0ec0*/  LOP3.LUT R3, R4, 0x80000000, R3, 0x48, !PT ;  /* 0x8000000004037812 */ /* 0x000fc800078e4803 */
[----:B------:R-:W-:Y:S01]  /*0ed0*/  LOP3.LUT R3, R3, 0x7f800000, RZ, 0xfc, !PT ;  /* 0x7f80000003037812 */ /* 0x000fe200078efcff */
[----:B------:R-:W-:Y:S06]  /*0ee0*/  BRA `(.L_x_14) ;  /* 0x0000000000147947 */ /* 0x000fec0003800000 */
.L_x_8:
[----:B------:R-:W-:Y:S01]  /*0ef0*/  LOP3.LUT R3, R4, 0x80000000, R3, 0x48, !PT ;  /* 0x8000000004037812 */ /* 0x000fe200078e4803 */
[----:B------:R-:W-:Y:S06]  /*0f00*/  BRA `(.L_x_14) ;  /* 0x00000000000c7947 */ /* 0x000fec0003800000 */
.L_x_7:
[----:B------:R-:W0:Y:S01]  /*0f10*/  MUFU.RSQ R3, -QNAN ;  /* 0xffc0000000037908 */ /* 0x000e220000001400 */
[----:B------:R-:W-:Y:S05]  /*0f20*/  BRA `(.L_x_14) ;  /* 0x0000000000047947 */ /* 0x000fea0003800000 */
.L_x_6:
[----:B------:R-:W-:-:S07]  /*0f30*/  FADD.FTZ R3, R0, 361 ;  /* 0x43b4800000037421 */ /* 0x000fce0000010000 */
.L_x_14:
[----:B------:R-:W-:Y:S05]  /*0f40*/  BSYNC.RECONVERGENT B0 ;  /* 0x0000000000007941 */ /* 0x000fea0003800200 */
.L_x_3:
[----:B0-----:R-:W-:Y:S01]  /*0f50*/  MOV R5, R3 ;  /* 0x0000000300057202 */ /* 0x001fe20000000f00 */
[----:B------:R-:W-:-:S04]  /*0f60*/  HFMA2 R3, -RZ, RZ, 0, 0 ;  /* 0x00000000ff037431 */ /* 0x000fc800000001ff */
[----:B------:R-:W-:Y:S05]  /*0f70*/  RET.REL.NODEC R2 `(_Z24boxBlurStaticNonRestrictPKfPf) ;  /* 0xfffffff002207950 */ /* 0x000fea0003c3ffff */
.L_x_15:
[----:B------:R-:W-:-:S00]  /*0f80*/  BRA `(.L_x_15) ;  /* 0xfffffffc00fc7947 */ /* 0x000fc0000383ffff */
[----:B------:R-:W-:-:S00]  /*0f90*/  NOP ;  /* 0x0000000000007918 */ /* 0x000fc00000000000 */
        /* <DEDUP_REMOVED lines=14> */
.L_x_78:


//--------------------- .text._Z13boxBlurStaticPKfPf --------------------------
	.section	.text._Z13boxBlurStaticPKfPf,"ax",@progbits
	.align	128
        .global         _Z13boxBlurStaticPKfPf
        .type           _Z13boxBlurStaticPKfPf,@function
        .size           _Z13boxBlurStaticPKfPf,(.L_x_79 - _Z13boxBlurStaticPKfPf)
        .other          _Z13boxBlurStaticPKfPf,@"STO_CUDA_ENTRY STV_DEFAULT"
_Z13boxBlurStaticPKfPf:
.text._Z13boxBlurStaticPKfPf:
        /* <DEDUP_REMOVED lines=13> */
[----:B-1----:R-:W2:Y:S04]  /*00d0*/  LDG.E.CONSTANT R19, desc[UR6][R4.64] ;  /* 0x0000000604137981 */ /* 0x002ea8000c1e9900 */
[----:B------:R-:W3:Y:S04]  /*00e0*/  LDG.E.CONSTANT R20, desc[UR6][R4.64+0x4] ;  /* 0x0000040604147981 */ /* 0x000ee8000c1e9900 */
[----:B------:R-:W4:Y:S04]  /*00f0*/  LDG.E.CONSTANT R22, desc[UR6][R4.64+0x8] ;  /* 0x0000080604167981 */ /* 0x000f28000c1e9900 */
[----:B------:R-:W5:Y:S04]  /*0100*/  LDG.E.CONSTANT R24, desc[UR6][R4.64+0xc] ;  /* 0x00000c0604187981 */ /* 0x000f68000c1e9900 */
        /* <DEDUP_REMOVED lines=14> */
[----:B------:R-:W5:Y:S01]  /*01f0*/  LDG.E.CONSTANT R0, desc[UR6][R4.64+0x48] ;  /* 0x0000480604007981 */ /* 0x000f62000c1e9900 */
        /* <DEDUP_REMOVED lines=21> */
.L_x_16:
[----:B------:R-:W2:Y:S04]  /*0350*/  LDG.E.CONSTANT R25, desc[UR6][R4.64+0x6400] ;  /* 0x0064000604197981 */ /* 0x000ea8000c1e9900 */
        /* <DEDUP_REMOVED lines=17> */
[----:B------:R0:W5:Y:S01]  /*0470*/  LDG.E.CONSTANT R6, desc[UR6][R4.64+0x6448] ;  /* 0x0064480604067981 */ /* 0x000162000c1e9900 */
[----:B------:R-:W-:-:S05]  /*0480*/  IADD3 R9, PT, PT, R9, 0x3200, RZ ;  /* 0x0000320009097810 */ /* 0x000fca0007ffe0ff */
[----:B0-----:R-:W-:-:S04]  /*0490*/  IMAD.WIDE R4, R9, 0x4, R2 ;  /* 0x0000000409047825 */ /* 0x001fc800078e0202 */
[----:B--2---:R-:W-:Y:S02]  /*04a0*/  FADD R25, R25, R0 ;  /* 0x0000000019197221 */ /* 0x004fe40000000000 */
[----:B------:R-:W2:Y:S02]  /*04b0*/  LDG.E.CONSTANT R0, desc[UR6][R4.64] ;  /* 0x0000000604007981 */ /* 0x000ea4000c1e9900 */
[----:B---3--:R-:W-:-:S04]  /*04c0*/  FADD R14, R25, R14 ;  /* 0x0000000e190e7221 */ /* 0x008fc80000000000 */
[----:B----4-:R-:W-:Y:S02]  /*04d0*/  FADD R26, R14, R27 ;  /* 0x0000001b0e1a7221 */ /* 0x010fe40000000000 */
[----:B------:R-:W3:Y:S02]  /*04e0*/  LDG.E.CONSTANT R14, desc[UR6][R4.64+0x4] ;  /* 0x00000406040e7981 */ /* 0x000ee4000c1e9900 */
[----:B-----5:R-:W-:Y:S02]  /*04f0*/  FADD R25, R26, R19 ;  /* 0x000000131a197221 */ /* 0x020fe40000000000 */
[----:B------:R-:W4:Y:S02]  /*0500*/  LDG.E.CONSTANT R19, desc[UR6][R4.64+0x8] ;  /* 0x0000080604137981 */ /* 0x000f24000c1e9900 */
[----:B------:R-:W-:Y:S02]  /*0510*/  FADD R26, R25, R18 ;  /* 0x00000012191a7221 */ /* 0x000fe40000000000 */
[----:B------:R-:W5:Y:S02]  /*0520*/  LDG.E.CONSTANT R18, desc[UR6][R4.64+0xc] ;  /* 0x00000c0604127981 */ /* 0x000f64000c1e9900 */
[----:B------:R-:W-:-:S02]  /*0530*/  FADD R25, R26, R17 ;  /* 0x000000111a197221 */ /* 0x000fc40000000000 */
[----:B------:R-:W5:Y:S02]  /*0540*/  LDG.E.CONSTANT R17, desc[UR6][R4.64+0x10] ;  /* 0x0000100604117981 */ /* 0x000f64000c1e9900 */
[----:B------:R-:W-:Y:S02]  /*0550*/  FADD R26, R25, R16 ;  /* 0x00000010191a7221 */ /* 0x000fe40000000000 */
[----:B------:R-:W5:Y:S02]  /*0560*/  LDG.E.CONSTANT R16, desc[UR6][R4.64+0x14] ;  /* 0x0000140604107981 */ /* 0x000f64000c1e9900 */
        /* <DEDUP_REMOVED lines=23> */
[----:B------:R-:W5:Y:S04]  /*06e0*/  LDG.E.CONSTANT R25, desc[UR6][R4.64+0x44] ;  /* 0x0000440604197981 */ /* 0x000f68000c1e9900 */
[----:B------:R-:W5:Y:S01]  /*06f0*/  LDG.E.CONSTANT R6, desc[UR6][R4.64+0x48] ;  /* 0x0000480604067981 */ /* 0x000f62000c1e9900 */
        /* <DEDUP_REMOVED lines=33> */
[----:B------:R-:W-:Y:S05]  /*0910*/  CALL.REL.NOINC `($__internal_1_$__cuda_sm3x_div_rn_noftz_f32_slowpath) ;  /* 0x0000000000147944 */ /* 0x000fea0003c00000 */
.L_x_18:
[----:B------:R-:W-:Y:S05]  /*0920*/  BSYNC.RECONVERGENT B1 ;  /* 0x0000000000017941 */ /* 0x000fea0003800200 */
.L_x_17:
[----:B------:R-:W0:Y:S02]  /*0930*/  LDC.64 R2, c[0x0][0x388] ;  /* 0x0000e200ff027b82 */ /* 0x000e240000000a00 */
[----:B0-----:R-:W-:-:S05]  /*0940*/  IMAD.WIDE R2, R7, 0x4, R2 ;  /* 0x0000000407027825 */ /* 0x001fca00078e0202 */
[----:B------:R-:W-:Y:S01]  /*0950*/  STG.E desc[UR6][R2.64], R5 ;  /* 0x0000000502007986 */ /* 0x000fe2000c101906 */
[----:B------:R-:W-:Y:S05]  /*0960*/  EXIT ;  /* 0x000000000000794d */ /* 0x000fea0003800000 */
        .weak           $__internal_1_$__cuda_sm3x_div_rn_noftz_f32_slowpath
        .type           $__internal_1_$__cuda_sm3x_div_rn_noftz_f32_slowpath,@function
        .size           $__internal_1_$__cuda_sm3x_div_rn_noftz_f32_slowpath,(.L_x_79 - $__internal_1_$__cuda_sm3x_div_rn_noftz_f32_slowpath)
$__internal_1_$__cuda_sm3x_div_rn_noftz_f32_slowpath:
        /* <DEDUP_REMOVED lines=28> */
.L_x_21:
[----:B------:R-:W-:Y:S05]  /*0b30*/  BSYNC.RELIABLE B2 ;  /* 0x0000000000027941 */ /* 0x000fea0003800100 */
.L_x_20:
        /* <DEDUP_REMOVED lines=50> */
.L_x_28:
[----:B------:R-:W-:-:S04]  /*0e60*/  LOP3.LUT R3, R3, 0x80000000, RZ, 0xc0, !PT ;  /* 0x8000000003037812 */ /* 0x000fc800078ec0ff */
[----:B------:R-:W-:Y:S01]  /*0e70*/  LOP3.LUT R3, R3, 0x7f800000, RZ, 0xfc, !PT ;  /* 0x7f80000003037812 */ /* 0x000fe200078efcff */
[----:B------:R-:W-:Y:S06]  /*0e80*/  BRA `(.L_x_29) ;  /* 0x0000000000047947 */ /* 0x000fec0003800000 */
.L_x_27:
[----:B------:R-:W-:-:S07]  /*0e90*/  LEA R3, R4, R3, 0x17 ;  /* 0x0000000304037211 */ /* 0x000fce00078eb8ff */
.L_x_29:
[----:B------:R-:W-:Y:S05]  /*0ea0*/  BSYNC.RECONVERGENT B2 ;  /* 0x0000000000027941 */ /* 0x000fea0003800200 */
.L_x_26:
[----:B------:R-:W-:Y:S05]  /*0eb0*/  BRA `(.L_x_30) ;  /* 0x0000000000207947 */ /* 0x000fea0003800000 */
.L_x_25:
[----:B------:R-:W-:-:S04]  /*0ec0*/  LOP3.LUT R3, R4, 0x80000000, R3, 0x48, !PT ;  /* 0x8000000004037812 */ /* 0x000fc800078e4803 */
[----:B------:R-:W-:Y:S01]  /*0ed0*/  LOP3.LUT R3, R3, 0x7f800000, RZ, 0xfc, !PT ;  /* 0x7f80000003037812 */ /* 0x000fe200078efcff */
[----:B------:R-:W-:Y:S06]  /*0ee0*/  BRA `(.L_x_30) ;  /* 0x0000000000147947 */ /* 0x000fec0003800000 */
.L_x_24:
[----:B------:R-:W-:Y:S01]  /*0ef0*/  LOP3.LUT R3, R4, 0x80000000, R3, 0x48, !PT ;  /* 0x8000000004037812 */ /* 0x000fe200078e4803 */
[----:B------:R-:W-:Y:S06]  /*0f00*/  BRA `(.L_x_30) ;  /* 0x00000000000c7947 */ /* 0x000fec0003800000 */
.L_x_23:
[----:B------:R-:W0:Y:S01]  /*0f10*/  MUFU.RSQ R3, -QNAN ;  /* 0xffc0000000037908 */ /* 0x000e220000001400 */
[----:B------:R-:W-:Y:S05]  /*0f20*/  BRA `(.L_x_30) ;  /* 0x0000000000047947 */ /* 0x000fea0003800000 */
.L_x_22:
[----:B------:R-:W-:-:S07]  /*0f30*/  FADD.FTZ R3, R0, 361 ;  /* 0x43b4800000037421 */ /* 0x000fce0000010000 */
.L_x_30:
[----:B------:R-:W-:Y:S05]  /*0f40*/  BSYNC.RECONVERGENT B0 ;  /* 0x0000000000007941 */ /* 0x000fea0003800200 */
.L_x_19:
[----:B0-----:R-:W-:Y:S01]  /*0f50*/  MOV R5, R3 ;  /* 0x0000000300057202 */ /* 0x001fe20000000f00 */
[----:B------:R-:W-:-:S04]  /*0f60*/  HFMA2 R3, -RZ, RZ, 0, 0 ;  /* 0x00000000ff037431 */ /* 0x000fc800000001ff */
[----:B------:R-:W-:Y:S05]  /*0f70*/  RET.REL.NODEC R2 `(_Z13boxBlurStaticPKfPf) ;  /* 0xfffffff002207950 */ /* 0x000fea0003c3ffff */
.L_x_31:
        /* <DEDUP_REMOVED lines=16> */
.L_x_79:


//--------------------- .text._Z16boxBlurBufStatic8buffer_tS_ --------------------------
	.section	.text._Z16boxBlurBufStatic8buffer_tS_,"ax",@progbits
	.align	128
        .global         _Z16boxBlurBufStatic8buffer_tS_
        .type           _Z16boxBlurBufStatic8buffer_tS_,@function
        .size           _Z16boxBlurBufStatic8buffer_tS_,(.L_x_80 - _Z16boxBlurBufStatic8buffer_tS_)
        .other          _Z16boxBlurBufStatic8buffer_tS_,@"STO_CUDA_ENTRY STV_DEFAULT"
_Z16boxBlurBufStatic8buffer_tS_:
.text._Z16boxBlurBufStatic8buffer_tS_:
[----:B------:R-:W0:Y:S01]  /*0000*/  LDC R1, c[0x0][0x37c] ;  /* 0x0000df00ff017b82 */ /* 0x000e220000000800 */
[----:B------:R-:W1:Y:S07]  /*0010*/  S2R R32, SR_TID.X ;  /* 0x0000000000207919 */ /* 0x000e6e0000002100 */
[----:B------:R-:W1:Y:S01]  /*0020*/  LDC.64 R30, c[0x0][0x3f8] ;  /* 0x0000fe00ff1e7b82 */ /* 0x000e620000000a00 */
[----:B------:R-:W2:Y:S01]  /*0030*/  LDCU.64 UR6, c[0x0][0x3b0] ;  /* 0x00007600ff0677ac */ /* 0x000ea20008000a00 */
[----:B------:R-:W-:Y:S01]  /*0040*/  BSSY.RECONVERGENT B7, `(.L_x_32) ;  /* 0x00000d7000077945 */ /* 0x000fe20003800200 */
[----:B------:R-:W3:Y:S01]  /*0050*/  S2R R2, SR_TID.Y ;  /* 0x0000000000027919 */ /* 0x000ee20000002200 */
[----:B------:R-:W-:Y:S01]  /*0060*/  IMAD.MOV.U32 R16, RZ, RZ, RZ ;  /* 0x000000ffff107224 */ /* 0x000fe200078e00ff */
[----:B------:R-:W4:Y:S03]  /*0070*/  LDCU UR38, c[0x0][0x3a4] ;  /* 0x00007480ff2677ac */ /* 0x000f260008000800 */
[----:B------:R-:W5:Y:S01]  /*0080*/  S2UR UR4, SR_CTAID.X ;  /* 0x00000000000479c3 */ /* 0x000f620000002500 */
[----:B------:R-:W0:Y:S01]  /*0090*/  LDCU.64 UR36, c[0x0][0x358] ;  /* 0x00006b00ff2477ac */ /* 0x000e220008000a00 */
[----:B------:R-:W0:Y:S06]  /*00a0*/  LDCU UR39, c[0x0][0x3a0] ;  /* 0x00007400ff2777ac */ /* 0x000e2c0008000800 */
[----:B------:R-:W5:Y:S01]  /*00b0*/  LDC R3, c[0x0][0x360] ;  /* 0x0000d800ff037b82 */ /* 0x000f620000000800 */
[----:B------:R-:W0:Y:S01]  /*00c0*/  LDCU.64 UR40, c[0x0][0x380] ;  /* 0x00007000ff2877ac */ /* 0x000e220008000a00 */
[----:B----4-:R-:W-:-:S06]  /*00d0*/  UIADD3 UR38, UPT, UPT, UR38, -0x189d, URZ ;  /* 0xffffe76326267890 */ /* 0x010fcc000fffe0ff */
[----:B------:R-:W3:Y:S01]  /*00e0*/  S2UR UR5, SR_CTAID.Y ;  /* 0x00000000000579c3 */ /* 0x000ee20000002600 */
[----:B-1----:R-:W-:-:S07]  /*00f0*/  IMAD.IADD R0, R32, 0x1, R30 ;  /* 0x0000000120007824 */ /* 0x002fce00078e021e */
[----:B------:R-:W3:Y:S01]  /*0100*/  LDC R33, c[0x0][0x364] ;  /* 0x0000d900ff217b82 */ /* 0x000ee20000000800 */
[----:B------:R-:W-:Y:S01]  /*0110*/  MOV R30, 0xfffffff7 ;  /* 0xfffffff7001e7802 */ /* 0x000fe20000000f00 */
[C---:B-----5:R-:W-:Y:S02]  /*0120*/  IMAD R0, R3.reuse, UR4, R0 ;  /* 0x0000000403007c24 */ /* 0x060fe4000f8e0200 */
[----:B------:R-:W-:Y:S02]  /*0130*/  IMAD R32, R3, UR4, R32 ;  /* 0x0000000403207c24 */ /* 0x000fe4000f8e0220 */
[----:B--2---:R-:W-:-:S04]  /*0140*/  VIADD R0, R0, -UR6 ;  /* 0x8000000600007c36 */ /* 0x004fc80008000000 */
[C---:B------:R-:W-:Y:S01]  /*0150*/  VIADD R29, R0.reuse, 0xfffffff8 ;  /* 0xfffffff8001d7836 */ /* 0x040fe20000000000 */
[C---:B------:R-:W-:Y:S01]  /*0160*/  IADD3 R25, PT, PT, R0.reuse, -0x9, RZ ;  /* 0xfffffff700197810 */ /* 0x040fe20007ffe0ff */
[C---:B------:R-:W-:Y:S02]  /*0170*/  VIADD R28, R0.reuse, 0xfffffffa ;  /* 0xfffffffa001c7836 */ /* 0x040fe40000000000 */
[----:B------:R-:W-:Y:S02]  /*0180*/  VIADD R27, R0, 0xfffffff9 ;  /* 0xfffffff9001b7836 */ /* 0x000fe40000000000 */
[----:B---3--:R-:W-:-:S05]  /*0190*/  IMAD R33, R33, UR5, R2 ;  /* 0x0000000521217c24 */ /* 0x008fca000f8e0202 */
[----:B0-----:R-:W-:-:S07]  /*01a0*/  IADD3 R31, PT, PT, R31, -UR7, R33 ;  /* 0x800000071f1f7c10 */ /* 0x001fce000fffe021 */
.L_x_44:
[----:B------:R-:W0:Y:S01]  /*01b0*/  LDCU UR4, c[0x0][0x3a4] ;  /* 0x00007480ff0477ac */ /* 0x000e220008000800 */
[----:B------:R-:W-:Y:S01]  /*01c0*/  IMAD.IADD R19, R31, 0x1, R30 ;  /* 0x000000011f137824 */ /* 0x000fe200078e021e */
[----:B------:R-:W-:Y:S01]  /*01d0*/  BSSY.RECONVERGENT B6, `(.L_x_33) ;  /* 0x00000bb000067945 */ /* 0x000fe20003800200 */
[----:B------:R-:W-:Y:S01]  /*01e0*/  VIADD R30, R30, 0x1 ;  /* 0x000000011e1e7836 */ /* 0x000fe20000000000 */
[----:B------:R-:W-:Y:S01]  /*01f0*/  MOV R26, R25 ;  /* 0x00000019001a7202 */ /* 0x000fe20000000f00 */
[----:B------:R-:W-:Y:S02]  /*0200*/  IMAD.MOV.U32 R23, RZ, RZ, RZ ;  /* 0x000000ffff177224 */ /* 0x000fe400078e00ff */
[----:B------:R-:W-:Y:S01]  /*0210*/  IMAD.MOV.U32 R24, RZ, RZ, R27 ;  /* 0x000000ffff187224 */ /* 0x000fe200078e001b */
[----:B------:R-:W-:Y:S01]  /*0220*/  ISETP.NE.AND P0, PT, R30, 0xa, PT ;  /* 0x0000000a1e00780c */ /* 0x000fe20003f05270 */
[----:B------:R-:W-:Y:S02]  /*0230*/  IMAD.MOV.U32 R22, RZ, RZ, R28 ;  /* 0x000000ffff167224 */ /* 0x000fe400078e001c */
[----:B------:R-:W-:Y:S01]  /*0240*/  IMAD.MOV.U32 R18, RZ, RZ, R29 ;  /* 0x000000ffff127224 */ /* 0x000fe200078e001d */
[----:B------:R-:W-:Y:S01]  /*0250*/  P2R R34, PR, RZ, 0x1 ;  /* 0x00000001ff227803 */ /* 0x000fe20000000000 */
[----:B0-----:R-:W-:-:S05]  /*0260*/  IMAD R19, R19, UR4, RZ ;  /* 0x0000000413137c24 */ /* 0x001fca000f8e02ff */
[----:B------:R-:W-:-:S07]  /*0270*/  SHF.R.S32.HI R17, RZ, 0x1f, R19 ;  /* 0x0000001fff117819 */ /* 0x000fce0000011413 */
.L_x_43:
[----:B------:R-:W-:-:S09]  /*0280*/  UISETP.NE.AND UP0, UPT, UR39, 0x1, UPT ;  /* 0x000000012700788c */ /* 0x000fd2000bf05270 */
[----:B------:R-:W-:Y:S05]  /*0290*/  BRA.U !UP0, `(.L_x_34) ;  /* 0x0000000108407547 */ /* 0x000fea000b800000 */
[----:B------:R-:W-:Y:S01]  /*02a0*/  MOV R2, 0x28 ;  /* 0x0000002800027802 */ /* 0x000fe20000000f00 */
[----:B------:R-:W0:Y:S01]  /*02b0*/  LDCU.64 UR4, c[0x4][0x10] ;  /* 0x01000200ff0477ac */ /* 0x000e220008000a00 */
[----:B------:R-:W-:Y:S02]  /*02c0*/  HFMA2 R13, -RZ, RZ, 0, 0 ;  /* 0x00000000ff0d7431 */ /* 0x000fe400000001ff */
[----:B------:R-:W-:Y:S01]  /*02d0*/  IMAD.MOV.U32 R8, RZ, RZ, 0x67 ;  /* 0x00000067ff087424 */ /* 0x000fe200078e00ff */
[----:B------:R-:W1:Y:S01]  /*02e0*/  LDCU.64 UR6, c[0x4][0x18] ;  /* 0x01000300ff0677ac */ /* 0x000e620008000a00 */
[----:B------:R-:W2:Y:S01]  /*02f0*/  LDC.64 R2, c[0x4][R2] ;  /* 0x0100000002027b82 */ /* 0x000ea20000000a00 */
[----:B------:R-:W-:Y:S01]  /*0300*/  IMAD.MOV.U32 R12, RZ, RZ, 0x1 ;  /* 0x00000001ff0c7424 */ /* 0x000fe200078e00ff */
[----:B------:R-:W3:Y:S01]  /*0310*/  LDCU.64 UR8, c[0x4][URZ] ;  /* 0x01000000ff0877ac */ /* 0x000ee20008000a00 */
[----:B0-----:R-:W-:Y:S01]  /*0320*/  MOV R4, UR4 ;  /* 0x0000000400047c02 */ /* 0x001fe20008000f00 */
[----:B------:R-:W-:-:S02]  /*0330*/  IMAD.U32 R5, RZ, RZ, UR5 ;  /* 0x00000005ff057e24 */ /* 0x000fc4000f8e00ff */
[----:B-1----:R-:W-:Y:S02]  /*0340*/  IMAD.U32 R6, RZ, RZ, UR6 ;  /* 0x00000006ff067e24 */ /* 0x002fe4000f8e00ff */
[----:B------:R-:W-:Y:S01]  /*0350*/  IMAD.U32 R7, RZ, RZ, UR7 ;  /* 0x00000007ff077e24 */ /* 0x000fe2000f8e00ff */
[----:B---3--:R-:W-:Y:S01]  /*0360*/  MOV R10, UR8 ;  /* 0x00000008000a7c02 */ /* 0x008fe20008000f00 */
[----:B------:R-:W-:-:S07]  /*0370*/  IMAD.U32 R11, RZ, RZ, UR9 ;  /* 0x00000009ff0b7e24 */ /* 0x000fce000f8e00ff */
[----:B------:R-:W-:-:S07]  /*0380*/  LEPC R20, `(.L_x_34) ;  /* 0x000000001014794e */ /* 0x000fce0000000000 */
[----:B--2---:R-:W-:Y:S05]  /*0390*/  CALL.ABS.NOINC R2 ;  /* 0x0000000002007343 */ /* 0x004fea0003c00000 */
.L_x_34:
[----:B------:R-:W-:-:S09]  /*03a0*/  UISETP.GE.U32.AND UP0, UPT, UR38, 0xc7, UPT ;  /* 0x000000c72600788c */ /* 0x000fd2000bf06070 */
[----:B------:R-:W-:Y:S05]  /*03b0*/  BRA.U !UP0, `(.L_x_35) ;  /* 0x0000000108407547 */ /* 0x000fea000b800000 */
[----:B------:R-:W-:Y:S01]  /*03c0*/  MOV R2, 0x28 ;  /* 0x0000002800027802 */ /* 0x000fe20000000f00 */
[----:B------:R-:W0:Y:S01]  /*03d0*/  LDCU.64 UR4, c[0x4][0x20] ;  /* 0x01000400ff0477ac */ /* 0x000e220008000a00 */
[----:B------:R-:W-:Y:S02]  /*03e0*/  HFMA2 R12, -RZ, RZ, 0, 5.9604644775390625e-08 ;  /* 0x00000001ff0c7431 */ /* 0x000fe400000001ff */
[----:B------:R-:W-:Y:S01]  /*03f0*/  IMAD.MOV.U32 R8, RZ, RZ, 0x68 ;  /* 0x00000068ff087424 */ /* 0x000fe200078e00ff */
[----:B------:R-:W1:Y:S01]  /*0400*/  LDCU.64 UR6, c[0x4][0x18] ;  /* 0x01000300ff0677ac */ /* 0x000e620008000a00 */
[----:B------:R-:W2:Y:S01]  /*0410*/  LDC.64 R2, c[0x4][R2] ;  /* 0x0100000002027b82 */ /* 0x000ea20000000a00 */
[----:B------:R-:W-:Y:S01]  /*0420*/  IMAD.MOV.U32 R13, RZ, RZ, RZ ;  /* 0x000000ffff0d7224 */ /* 0x000fe200078e00ff */
[----:B------:R-:W3:Y:S01]  /*0430*/  LDCU.64 UR8, c[0x4][URZ] ;  /* 0x01000000ff0877ac */ /* 0x000ee20008000a00 */
[----:B0-----:R-:W-:Y:S02]  /*0440*/  IMAD.U32 R4, RZ, RZ, UR4 ;  /* 0x00000004ff047e24 */ /* 0x001fe4000f8e00ff */
[----:B------:R-:W-:-:S02]  /*0450*/  IMAD.U32 R5, RZ, RZ, UR5 ;  /* 0x00000005ff057e24 */ /* 0x000fc4000f8e00ff */
[----:B-1----:R-:W-:Y:S01]  /*0460*/  IMAD.U32 R6, RZ, RZ, UR6 ;  /* 0x00000006ff067e24 */ /* 0x002fe2000f8e00ff */
[----:B------:R-:W-:Y:S01]  /*0470*/  MOV R7, UR7 ;  /* 0x0000000700077c02 */ /* 0x000fe20008000f00 */
[----:B---3--:R-:W-:Y:S02]  /*0480*/  IMAD.U32 R10, RZ, RZ, UR8 ;  /* 0x00000008ff0a7e24 */ /* 0x008fe4000f8e00ff */
[----:B------:R-:W-:-:S07]  /*0490*/  IMAD.U32 R11, RZ, RZ, UR9 ;  /* 0x00000009ff0b7e24 */ /* 0x000fce000f8e00ff */
[----:B------:R-:W-:-:S07]  /*04a0*/  LEPC R20, `(.L_x_35) ;  /* 0x000000001014794e */ /* 0x000fce0000000000 */
[----:B--2---:R-:W-:Y:S05]  /*04b0*/  CALL.ABS.NOINC R2 ;  /* 0x0000000002007343 */ /* 0x004fea0003c00000 */
.L_x_35:
[----:B------:R-:W-:-:S04]  /*04c0*/  IADD3 R0, P0, PT, R19, R26, RZ ;  /* 0x0000001a13007210 */ /* 0x000fc80007f1e0ff */
[----:B------:R-:W-:Y:S02]  /*04d0*/  LEA.HI.X.SX32 R3, R26, R17, 0x1, P0 ;  /* 0x000000111a037211 */ /* 0x000fe400000f0eff */
[----:B------:R-:W-:-:S04]  /*04e0*/  LEA R2, P0, R0, UR40, 0x2 ;  /* 0x0000002800027c11 */ /* 0x000fc8000f8010ff */
[----:B------:R-:W-:-:S06]  /*04f0*/  LEA.HI.X R3, R0, UR41, R3, 0x2, P0 ;  /* 0x0000002900037c11 */ /* 0x000fcc00080f1403 */
[----:B------:R-:W2:Y:S01]  /*0500*/  LDG.E.CONSTANT R3, desc[UR36][R2.64] ;  /* 0x0000002402037981 */ /* 0x000ea2000c1e9900 */
[----:B------:R-:W-:Y:S01]  /*0510*/  UISETP.NE.AND UP0, UPT, UR39, 0x1, UPT ;  /* 0x000000012700788c */ /* 0x000fe2000bf05270 */
[----:B--2---:R-:W-:-:S08]  /*0520*/  FADD R16, R3, R16 ;  /* 0x0000001003107221 */ /* 0x004fd00000000000 */
        /* <DEDUP_REMOVED lines=9> */
[----:B0-----:R-:W-:Y:S02]  /*05c0*/  IMAD.U32 R4, RZ, RZ, UR4 ;  /* 0x00000004ff047e24 */ /* 0x001fe4000f8e00ff */
[----:B------:R-:W-:Y:S01]  /*05d0*/  IMAD.U32 R5, RZ, RZ, UR5 ;  /* 0x00000005ff057e24 */ /* 0x000fe2000f8e00ff */
[----:B-1----:R-:W-:Y:S01]  /*05e0*/  MOV R6, UR6 ;  /* 0x0000000600067c02 */ /* 0x002fe20008000f00 */
[----:B------:R-:W-:-:S02]  /*05f0*/  IMAD.U32 R7, RZ, RZ, UR7 ;  /* 0x00000007ff077e24 */ /* 0x000fc4000f8e00ff */
[----:B---3--:R-:W-:Y:S01]  /*0600*/  IMAD.U32 R10, RZ, RZ, UR8 ;  /* 0x00000008ff0a7e24 */ /* 0x008fe2000f8e00ff */
[----:B------:R-:W-:-:S07]  /*0610*/  MOV R11, UR9 ;  /* 0x00000009000b7c02 */ /* 0x000fce0008000f00 */
[----:B------:R-:W-:-:S07]  /*0620*/  LEPC R20, `(.L_x_36) ;  /* 0x000000001014794e */ /* 0x000fce0000000000 */
[----:B--2---:R-:W-:Y:S05]  /*0630*/  CALL.ABS.NOINC R2 ;  /* 0x0000000002007343 */ /* 0x004fea0003c00000 */
.L_x_36:
[----:B------:R-:W-:-:S09]  /*0640*/  UISETP.GE.U32.AND UP0, UPT, UR38, 0xc7, UPT ;  /* 0x000000c72600788c */ /* 0x000fd2000bf06070 */
        /* <DEDUP_REMOVED lines=17> */
.L_x_37:
        /* <DEDUP_REMOVED lines=24> */
.L_x_38:
        /* <DEDUP_REMOVED lines=18> */
.L_x_39:
[----:B------:R-:W-:-:S04]  /*0a00*/  IADD3 R0, P0, PT, R19, R24, RZ ;  /* 0x0000001813007210 */ /* 0x000fc80007f1e0ff */
[----:B------:R-:W-:Y:S02]  /*0a10*/  LEA.HI.X.SX32 R3, R24, R17, 0x1, P0 ;  /* 0x0000001118037211 */ /* 0x000fe400000f0eff */
[----:B------:R-:W-:-:S04]  /*0a20*/  LEA R2, P0, R0, UR40, 0x2 ;  /* 0x0000002800027c11 */ /* 0x000fc8000f8010ff */
[----:B------:R-:W-:-:S06]  /*0a30*/  LEA.HI.X R3, R0, UR41, R3, 0x2, P0 ;  /* 0x0000002900037c11 */ /* 0x000fcc00080f1403 */
[----:B------:R-:W2:Y:S01]  /*0a40*/  LDG.E.CONSTANT R3, desc[UR36][R2.64] ;  /* 0x0000002402037981 */ /* 0x000ea2000c1e9900 */
[----:B------:R-:W-:Y:S01]  /*0a50*/  ISETP.NE.AND P0, PT, R23, 0x10, PT ;  /* 0x000000101700780c */ /* 0x000fe20003f05270 */
[----:B--2---:R-:W-:-:S12]  /*0a60*/  FADD R16, R16, R3 ;  /* 0x0000000310107221 */ /* 0x004fd80000000000 */
[----:B------:R-:W-:Y:S05]  /*0a70*/  @!P0 BRA `(.L_x_40) ;  /* 0x0000000000c08947 */ /* 0x000fea0003800000 */
        /* <DEDUP_REMOVED lines=18> */
.L_x_41:
        /* <DEDUP_REMOVED lines=18> */
.L_x_42:
[----:B------:R-:W-:-:S04]  /*0cc0*/  IADD3 R0, P0, PT, R19, R22, RZ ;  /* 0x0000001613007210 */ /* 0x000fc80007f1e0ff */
[----:B------:R-:W-:Y:S02]  /*0cd0*/  LEA.HI.X.SX32 R3, R22, R17, 0x1, P0 ;  /* 0x0000001116037211 */ /* 0x000fe400000f0eff */
[----:B------:R-:W-:-:S04]  /*0ce0*/  LEA R2, P0, R0, UR40, 0x2 ;  /* 0x0000002800027c11 */ /* 0x000fc8000f8010ff */
[----:B------:R-:W-:-:S06]  /*0cf0*/  LEA.HI.X R3, R0, UR41, R3, 0x2, P0 ;  /* 0x0000002900037c11 */ /* 0x000fcc00080f1403 */
[----:B------:R-:W2:Y:S01]  /*0d00*/  LDG.E.CONSTANT R3, desc[UR36][R2.64] ;  /* 0x0000002402037981 */ /* 0x000ea2000c1e9900 */
[----:B------:R-:W-:Y:S01]  /*0d10*/  VIADD R23, R23, 0x4 ;  /* 0x0000000417177836 */ /* 0x000fe20000000000 */
[----:B------:R-:W-:Y:S01]  /*0d20*/  IADD3 R24, PT, PT, R24, 0x4, RZ ;  /* 0x0000000418187810 */ /* 0x000fe20007ffe0ff */
[----:B------:R-:W-:Y:S02]  /*0d30*/  VIADD R18, R18, 0x4 ;  /* 0x0000000412127836 */ /* 0x000fe40000000000 */
[----:B------:R-:W-:Y:S02]  /*0d40*/  VIADD R26, R26, 0x4 ;  /* 0x000000041a1a7836 */ /* 0x000fe40000000000 */
[----:B------:R-:W-:Y:S02]  /*0d50*/  VIADD R22, R22, 0x4 ;  /* 0x0000000416167836 */ /* 0x000fe40000000000 */
[----:B--2---:R-:W-:Y:S01]  /*0d60*/  FADD R16, R16, R3 ;  /* 0x0000000310107221 */ /* 0x004fe20000000000 */
[----:B------:R-:W-:Y:S06]  /*0d70*/  BRA `(.L_x_43) ;  /* 0xfffffff400407947 */ /* 0x000fec000383ffff */
.L_x_40:
[----:B------:R-:W-:Y:S05]  /*0d80*/  BSYNC.RECONVERGENT B6 ;  /* 0x0000000000067941 */ /* 0x000fea0003800200 */
.L_x_33:
[----:B------:R-:W-:-:S13]  /*0d90*/  ISETP.NE.AND P0, PT, R34, RZ, PT ;  /* 0x000000ff2200720c */ /* 0x000fda0003f05270 */
[----:B------:R-:W-:Y:S05]  /*0da0*/  @P0 BRA `(.L_x_44) ;  /* 0xfffffff400000947 */ /* 0x000fea000383ffff */
[----:B------:R-:W-:Y:S05]  /*0db0*/  BSYNC.RECONVERGENT B7 ;  /* 0x0000000000077941 */ /* 0x000fea0003800200 */
.L_x_32:
[----:B------:R-:W0:Y:S02]  /*0dc0*/  LDCU UR4, c[0x0][0x3e8] ;  /* 0x00007d00ff0477ac */ /* 0x000e240008000800 */
[----:B0-----:R-:W-:-:S09]  /*0dd0*/  UISETP.NE.AND UP0, UPT, UR4, 0x1, UPT ;  /* 0x000000010400788c */ /* 0x001fd2000bf05270 */
[----:B------:R-:W-:Y:S05]  /*0de0*/  BRA.U !UP0, `(.L_x_45) ;  /* 0x0000000108407547 */ /* 0x000fea000b800000 */
[----:B------:R-:W-:Y:S01]  /*0df0*/  MOV R0, 0x28 ;  /* 0x0000002800007802 */ /* 0x000fe20000000f00 */
[----:B------:R-:W0:Y:S01]  /*0e00*/  LDCU.64 UR6, c[0x4][0x10] ;  /* 0x01000200ff0677ac */ /* 0x000e220008000a00 */
[----:B------:R-:W-:Y:S02]  /*0e10*/  HFMA2 R8, -RZ, RZ, 0, 4.76837158203125e-06 ;  /* 0x00000050ff087431 */ /* 0x000fe400000001ff */
[----:B------:R-:W-:Y:S01]  /*0e20*/  IMAD.MOV.U32 R12, RZ, RZ, 0x1 ;  /* 0x00000001ff0c7424 */ /* 0x000fe200078e00ff */
[----:B------:R1:W2:Y:S01]  /*0e30*/  LDC.64 R2, c[0x4][R0] ;  /* 0x0100000000027b82 */ /* 0x0002a20000000a00 */
[----:B------:R-:W3:Y:S01]  /*0e40*/  LDCU.64 UR8, c[0x4][0x18] ;  /* 0x01000300ff0877ac */ /* 0x000ee20008000a00 */
[----:B------:R-:W-:Y:S01]  /*0e50*/  IMAD.MOV.U32 R13, RZ, RZ, RZ ;  /* 0x000000ffff0d7224 */ /* 0x000fe200078e00ff */
[----:B------:R-:W4:Y:S01]  /*0e60*/  LDCU.64 UR4, c[0x4][0x8] ;  /* 0x01000100ff0477ac */ /* 0x000f220008000a00 */
[----:B0-----:R-:W-:Y:S01]  /*0e70*/  MOV R4, UR6 ;  /* 0x0000000600047c02 */ /* 0x001fe20008000f00 */
[----:B------:R-:W-:-:S02]  /*0e80*/  IMAD.U32 R5, RZ, RZ, UR7 ;  /* 0x00000007ff057e24 */ /* 0x000fc4000f8e00ff */
[----:B---3--:R-:W-:Y:S01]  /*0e90*/  IMAD.U32 R6, RZ, RZ, UR8 ;  /* 0x00000008ff067e24 */ /* 0x008fe2000f8e00ff */
[----:B------:R-:W-:Y:S01]  /*0ea0*/  MOV R7, UR9 ;  /* 0x0000000900077c02 */ /* 0x000fe20008000f00 */
[----:B----4-:R-:W-:Y:S02]  /*0eb0*/  IMAD.U32 R10, RZ, RZ, UR4 ;  /* 0x00000004ff0a7e24 */ /* 0x010fe4000f8e00ff */
[----:B-1----:R-:W-:-:S07]  /*0ec0*/  IMAD.U32 R11, RZ, RZ, UR5 ;  /* 0x00000005ff0b7e24 */ /* 0x002fce000f8e00ff */
[----:B------:R-:W-:-:S07]  /*0ed0*/  LEPC R20, `(.L_x_45) ;  /* 0x000000001014794e */ /* 0x000fce0000000000 */
[----:B--2---:R-:W-:Y:S05]  /*0ee0*/  CALL.ABS.NOINC R2 ;  /* 0x0000000002007343 */ /* 0x004fea0003c00000 */
.L_x_45:
[----:B------:R-:W0:Y:S02]  /*0ef0*/  LDCU UR4, c[0x0][0x3ec] ;  /* 0x00007d80ff0477ac */ /* 0x000e240008000800 */
[----:B0-----:R-:W-:-:S04]  /*0f00*/  UIADD3 UR4, UPT, UPT, UR4, -0x189d, URZ ;  /* 0xffffe76304047890 */ /* 0x001fc8000fffe0ff */
[----:B------:R-:W-:-:S09]  /*0f10*/  UISETP.GE.U32.AND UP0, UPT, UR4, 0xc7, UPT ;  /* 0x000000c70400788c */ /* 0x000fd2000bf06070 */
[----:B------:R-:W-:Y:S05]  /*0f20*/  BRA.U !UP0, `(.L_x_46) ;  /* 0x0000000108407547 */ /* 0x000fea000b800000 */
[----:B------:R-:W-:Y:S01]  /*0f30*/  MOV R0, 0x28 ;  /* 0x0000002800007802 */ /* 0x000fe20000000f00 */
[----:B------:R-:W0:Y:S01]  /*0f40*/  LDCU.64 UR4, c[0x4][0x20] ;  /* 0x01000400ff0477ac */ /* 0x000e220008000a00 */
[----:B------:R-:W-:Y:S02]  /*0f50*/  HFMA2 R8, -RZ, RZ, 0, 4.827976226806640625e-06 ;  /* 0x00000051ff087431 */ /* 0x000fe400000001ff */
        /* <DEDUP_REMOVED lines=13> */
.L_x_46:
[----:B------:R-:W-:Y:S01]  /*1030*/  MOV R3, 0x3b358a48 ;  /* 0x3b358a4800037802 */ /* 0x000fe20000000f00 */
[----:B------:R-:W-:Y:S01]  /*1040*/  IMAD.MOV.U32 R0, RZ, RZ, 0x43b48000 ;  /* 0x43b48000ff007424 */ /* 0x000fe200078e00ff */
[----:B------:R-:W0:Y:S01]  /*1050*/  FCHK P0, R16, 361 ;  /* 0x43b4800010007902 */ /* 0x000e220000000000 */
[----:B------:R-:W-:Y:S02]  /*1060*/  BSSY.RECONVERGENT B1, `(.L_x_47) ;  /* 0x000000a000017945 */ /* 0x000fe40003800200 */
[----:B------:R-:W-:-:S04]  /*1070*/  FFMA R0, R3, -R0, 1 ;  /* 0x3f80000003007423 */ /* 0x000fc80000000800 */
[----:B------:R-:W-:-:S04]  /*1080*/  FFMA R3, R0, R3, 0.0027700830250978469849 ;  /* 0x3b358a4800037423 */ /* 0x000fc80000000003 */
[----:B------:R-:W-:-:S04]  /*1090*/  FFMA R0, R16, R3, RZ ;  /* 0x0000000310007223 */ /* 0x000fc800000000ff */
[----:B------:R-:W-:-:S04]  /*10a0*/  FFMA R2, R0, -361, R16 ;  /* 0xc3b4800000027823 */ /* 0x000fc80000000010 */
[----:B------:R-:W-:Y:S01]  /*10b0*/  FFMA R5, R3, R2, R0 ;  /* 0x0000000203057223 */ /* 0x000fe20000000000 */
[----:B0-----:R-:W-:Y:S06]  /*10c0*/  @!P0 BRA `(.L_x_48) ;  /* 0x00000000000c8947 */ /* 0x001fec0003800000 */
[----:B------:R-:W-:-:S07]  /*10d0*/  MOV R2, 0x10f0 ;  /* 0x000010f000027802 */ /* 0x000fce0000000f00 */
[----:B------:R-:W-:Y:S05]  /*10e0*/  CALL.REL.NOINC `($__internal_2_$__cuda_sm3x_div_rn_noftz_f32_slowpath) ;  /* 0x0000000000207944 */ /* 0x000fea0003c00000 */
[----:B------:R-:W-:-:S07]  /*10f0*/  IMAD.MOV.U32 R5, RZ, RZ, R6 ;  /* 0x000000ffff057224 */ /* 0x000fce00078e0006 */
.L_x_48:
[----:B------:R-:W-:Y:S05]  /*1100*/  BSYNC.RECONVERGENT B1 ;  /* 0x0000000000017941 */ /* 0x000fea0003800200 */
.L_x_47:
[----:B------:R-:W0:Y:S01]  /*1110*/  LDC.64 R2, c[0x0][0x3c8] ;  /* 0x0000f200ff027b82 */ /* 0x000e220000000a00 */
[----:B------:R-:W1:Y:S02]  /*1120*/  LDCU UR4, c[0x0][0x3ec] ;  /* 0x00007d80ff0477ac */ /* 0x000e640008000800 */
[----:B-1----:R-:W-:-:S04]  /*1130*/  IMAD R33, R33, UR4, R32 ;  /* 0x0000000421217c24 */ /* 0x002fc8000f8e0220 */
[----:B0-----:R-:W-:-:S05]  /*1140*/  IMAD.WIDE R2, R33, 0x4, R2 ;  /* 0x0000000421027825 */ /* 0x001fca00078e0202 */
[----:B------:R-:W-:Y:S01]  /*1150*/  STG.E desc[UR36][R2.64], R5 ;  /* 0x0000000502007986 */ /* 0x000fe2000c101924 */
[----:B------:R-:W-:Y:S05]  /*1160*/  EXIT ;  /* 0x000000000000794d */ /* 0x000fea0003800000 */
        .weak           $__internal_2_$__cuda_sm3x_div_rn_noftz_f32_slowpath
        .type           $__internal_2_$__cuda_sm3x_div_rn_noftz_f32_slowpath,@function
        .size           $__internal_2_$__cuda_sm3x_div_rn_noftz_f32_slowpath,(.L_x_80 - $__internal_2_$__cuda_sm3x_div_rn_noftz_f32_slowpath)
$__internal_2_$__cuda_sm3x_div_rn_noftz_f32_slowpath:
[--C-:B------:R-:W-:Y:S01]  /*1170*/  SHF.R.U32.HI R0, RZ, 0x17, R16.reuse ;  /* 0x00000017ff007819 */ /* 0x100fe20000011610 */
[----:B------:R-:W-:Y:S04]  /*1180*/  BSSY.RECONVERGENT B0, `(.L_x_49) ;  /* 0x000005c000007945 */ /* 0x000fe80003800200 */
[----:B------:R-:W-:Y:S01]  /*1190*/  BSSY.RELIABLE B2, `(.L_x_50) ;  /* 0x000001a000027945 */ /* 0x000fe20003800100 */
[----:B------:R-:W-:Y:S01]  /*11a0*/  LOP3.LUT R4, R0, 0xff, RZ, 0xc0, !PT ;  /* 0x000000ff00047812 */ /* 0x000fe200078ec0ff */
[----:B------:R-:W-:-:S03]  /*11b0*/  IMAD.MOV.U32 R0, RZ, RZ, R16 ;  /* 0x000000ffff007224 */ /* 0x000fc600078e0010 */
[----:B------:R-:W-:-:S04]  /*11c0*/  IADD3 R5, PT, PT, R4, -0x1, RZ ;  /* 0xffffffff04057810 */ /* 0x000fc80007ffe0ff */
[----:B------:R-:W-:-:S13]  /*11d0*/  ISETP.GT.U32.OR P0, PT, R5, 0xfd, !PT ;  /* 0x000000fd0500780c */ /* 0x000fda0007f04470 */
[----:B------:R-:W-:Y:S01]  /*11e0*/  @!P0 IMAD.MOV.U32 R3, RZ, RZ, RZ ;  /* 0x000000ffff038224 */ /* 0x000fe200078e00ff */
        /* <DEDUP_REMOVED lines=17> */
[----:B------:R-:W-:Y:S02]  /*1300*/  @P0 IMAD.MOV.U32 R3, RZ, RZ, RZ ;  /* 0x000000ffff030224 */ /* 0x000fe400078e00ff */
[----:B------:R-:W-:Y:S01]  /*1310*/  @!P0 FFMA R0, R16, 1.84467440737095516160e+19, RZ ;  /* 0x5f80000010008823 */ /* 0x000fe200000000ff */
[----:B------:R-:W-:-:S07]  /*1320*/  @!P0 IMAD.MOV.U32 R3, RZ, RZ, -0x40 ;  /* 0xffffffc0ff038424 */ /* 0x000fce00078e00ff */
.L_x_51:
[----:B------:R-:W-:Y:S05]  /*1330*/  BSYNC.RELIABLE B2 ;  /* 0x0000000000027941 */ /* 0x000fea0003800100 */
.L_x_50:
        /* <DEDUP_REMOVED lines=16> */
[----:B------:R-:W-:-:S05]  /*1440*/  LOP3.LUT R0, R0, 0xff, RZ, 0xc0, !PT ;  /* 0x000000ff00007812 */ /* 0x000fca00078ec0ff */
[----:B------:R-:W-:-:S04]  /*1450*/  IMAD.IADD R9, R0, 0x1, R3 ;  /* 0x0000000100097824 */ /* 0x000fc800078e0203 */
[----:B------:R-:W-:-:S05]  /*1460*/  VIADD R0, R9, 0xffffffff ;  /* 0xffffffff09007836 */ /* 0x000fca0000000000 */
        /* <DEDUP_REMOVED lines=9> */
[-CC-:B------:R-:W-:Y:S01]  /*1500*/  FFMA.RZ R0, R5, R7.reuse, R8.reuse ;  /* 0x0000000705007223 */ /* 0x180fe2000000c008 */
[C---:B------:R-:W-:Y:S02]  /*1510*/  IADD3 R4, PT, PT, R9.reuse, 0x20, RZ ;  /* 0x0000002009047810 */ /* 0x040fe40007ffe0ff */
[----:B------:R-:W-:Y:S02]  /*1520*/  ISETP.NE.AND P2, PT, R9, RZ, PT ;  /* 0x000000ff0900720c */ /* 0x000fe40003f45270 */
[----:B------:R-:W-:Y:S01]  /*1530*/  LOP3.LUT R3, R0, 0x7fffff, RZ, 0xc0, !PT ;  /* 0x007fffff00037812 */ /* 0x000fe200078ec0ff */
[CCC-:B------:R-:W-:Y:S01]  /*1540*/  FFMA.RP R0, R5.reuse, R7.reuse, R8.reuse ;  /* 0x0000000705007223 */ /* 0x1c0fe20000008008 */
[----:B------:R-:W-:Y:S01]  /*1550*/  FFMA.RM R5, R5, R7, R8 ;  /* 0x0000000705057223 */ /* 0x000fe20000004008 */
[----:B------:R-:W-:Y:S01]  /*1560*/  IMAD.MOV R7, RZ, RZ, -R9 ;  /* 0x000000ffff077224 */ /* 0x000fe200078e0a09 */
[----:B------:R-:W-:Y:S02]  /*1570*/  LOP3.LUT R3, R3, 0x800000, RZ, 0xfc, !PT ;  /* 0x0080000003037812 */ /* 0x000fe400078efcff */
[----:B------:R-:W-:-:S02]  /*1580*/  ISETP.NE.AND P1, PT, R9, RZ, PT ;  /* 0x000000ff0900720c */ /* 0x000fc40003f25270 */
[----:B------:R-:W-:Y:S02]  /*1590*/  SHF.L.U32 R4, R3, R4, RZ ;  /* 0x0000000403047219 */ /* 0x000fe400000006ff */
[----:B------:R-:W-:Y:S02]  /*15a0*/  FSETP.NEU.FTZ.AND P0, PT, R0, R5, PT ;  /* 0x000000050000720b */ /* 0x000fe40003f1d000 */
[----:B------:R-:W-:Y:S02]  /*15b0*/  SEL R0, R7, RZ, P2 ;  /* 0x000000ff07007207 */ /* 0x000fe40001000000 */
[----:B------:R-:W-:Y:S02]  /*15c0*/  ISETP.NE.AND P1, PT, R4, RZ, P1 ;  /* 0x000000ff0400720c */ /* 0x000fe40000f25270 */
[----:B------:R-:W-:Y:S02]  /*15d0*/  SHF.R.U32.HI R0, RZ, R0, R3 ;  /* 0x00000000ff007219 */ /* 0x000fe40000011603 */
[----:B------:R-:W-:-:S02]  /*15e0*/  PLOP3.LUT P0, PT, P0, P1, PT, 0xf8, 0x8f ;  /* 0x00000000008f781c */ /* 0x000fc40000703f70 */
[----:B------:R-:W-:Y:S02]  /*15f0*/  SHF.R.U32.HI R4, RZ, 0x1, R0 ;  /* 0x00000001ff047819 */ /* 0x000fe40000011600 */
[----:B------:R-:W-:-:S04]  /*1600*/  SEL R3, RZ, 0x1, !P0 ;  /* 0x00000001ff037807 */ /* 0x000fc80004000000 */
[----:B------:R-:W-:-:S04]  /*1610*/  LOP3.LUT R3, R3, 0x1, R4, 0xf8, !PT ;  /* 0x0000000103037812 */ /* 0x000fc800078ef804 */
[----:B------:R-:W-:-:S05]  /*1620*/  LOP3.LUT R3, R3, R0, RZ, 0xc0, !PT ;  /* 0x0000000003037212 */ /* 0x000fca00078ec0ff */
[----:B------:R-:W-:-:S05]  /*1630*/  IMAD.IADD R3, R4, 0x1, R3 ;  /* 0x0000000104037824 */ /* 0x000fca00078e0203 */
[----:B------:R-:W-:Y:S01]  /*1640*/  LOP3.LUT R6, R3, R6, RZ, 0xfc, !PT ;  /* 0x0000000603067212 */ /* 0x000fe200078efcff */
[----:B------:R-:W-:Y:S06]  /*1650*/  BRA `(.L_x_59) ;  /* 0x0000000000107947 */ /* 0x000fec0003800000 */
.L_x_58:
[----:B------:R-:W-:-:S04]  /*1660*/  LOP3.LUT R6, R6, 0x80000000, RZ, 0xc0, !PT ;  /* 0x8000000006067812 */ /* 0x000fc800078ec0ff */
[----:B------:R-:W-:Y:S01]  /*1670*/  LOP3.LUT R6, R6, 0x7f800000, RZ, 0xfc, !PT ;  /* 0x7f80000006067812 */ /* 0x000fe200078efcff */
[----:B------:R-:W-:Y:S06]  /*1680*/  BRA `(.L_x_59) ;  /* 0x0000000000047947 */ /* 0x000fec0003800000 */
.L_x_57:
[----:B------:R-:W-:-:S07]  /*1690*/  LEA R6, R3, R6, 0x17 ;  /* 0x0000000603067211 */ /* 0x000fce00078eb8ff */
.L_x_59:
[----:B------:R-:W-:Y:S05]  /*16a0*/  BSYNC.RECONVERGENT B2 ;  /* 0x0000000000027941 */ /* 0x000fea0003800200 */
.L_x_56:
[----:B------:R-:W-:Y:S05]  /*16b0*/  BRA `(.L_x_60) ;  /* 0x0000000000207947 */ /* 0x000fea0003800000 */
.L_x_55:
[----:B------:R-:W-:-:S04]  /*16c0*/  LOP3.LUT R0, R3, 0x80000000, R0, 0x48, !PT ;  /* 0x8000000003007812 */ /* 0x000fc800078e4800 */
[----:B------:R-:W-:Y:S01]  /*16d0*/  LOP3.LUT R6, R0, 0x7f800000, RZ, 0xfc, !PT ;  /* 0x7f80000000067812 */ /* 0x000fe200078efcff */
[----:B------:R-:W-:Y:S06]  /*16e0*/  BRA `(.L_x_60) ;  /* 0x0000000000147947 */ /* 0x000fec0003800000 */
.L_x_54:
[----:B------:R-:W-:Y:S01]  /*16f0*/  LOP3.LUT R6, R3, 0x80000000, R0, 0x48, !PT ;  /* 0x8000000003067812 */ /* 0x000fe200078e4800 */
[----:B------:R-:W-:Y:S06]  /*1700*/  BRA `(.L_x_60) ;  /* 0x00000000000c7947 */ /* 0x000fec0003800000 */
.L_x_53:
[----:B------:R-:W0:Y:S01]  /*1710*/  MUFU.RSQ R6, -QNAN ;  /* 0xffc0000000067908 */ /* 0x000e220000001400 */
[----:B------:R-:W-:Y:S05]  /*1720*/  BRA `(.L_x_60) ;  /* 0x0000000000047947 */ /* 0x000fea0003800000 */
.L_x_52:
[----:B------:R-:W-:-:S07]  /*1730*/  FADD.FTZ R6, R16, 361 ;  /* 0x43b4800010067421 */ /* 0x000fce0000010000 */
.L_x_60:
[----:B------:R-:W-:Y:S05]  /*1740*/  BSYNC.RECONVERGENT B0 ;  /* 0x0000000000007941 */ /* 0x000fea0003800200 */
.L_x_49:
[----:B------:R-:W-:-:S04]  /*1750*/  IMAD.MOV.U32 R3, RZ, RZ, 0x0 ;  /* 0x00000000ff037424 */ /* 0x000fc800078e00ff */
[----:B0-----:R-:W-:Y:S05]  /*1760*/  RET.REL.NODEC R2 `(_Z16boxBlurBufStatic8buffer_tS_) ;  /* 0xffffffe802247950 */ /* 0x001fea0003c3ffff */
.L_x_61:
        /* <DEDUP_REMOVED lines=9> */
.L_x_80:


//--------------------- .text._Z10boxBlurBuf8buffer_tS_ --------------------------
	.section	.text._Z10boxBlurBuf8buffer_tS_,"ax",@progbits
	.align	128
        .global         _Z10boxBlurBuf8buffer_tS_
        .type           _Z10boxBlurBuf8buffer_tS_,@function
        .size           _Z10boxBlurBuf8buffer_tS_,(.L_x_81 - _Z10boxBlurBuf8buffer_tS_)
        .other          _Z10boxBlurBuf8buffer_tS_,@"STO_CUDA_ENTRY STV_DEFAULT"
_Z10boxBlurBuf8buffer_tS_:
.text._Z10boxBlurBuf8buffer_tS_:
[----:B------:R-:W-:Y:S01]  /*0000*/  LDC R1, c[0x0][0x37c] ;  /* 0x0000df00ff017b82 */ /* 0x000fe20000000800 */
[----:B------:R-:W0:Y:S07]  /*0010*/  S2R R3, SR_TID.X ;  /* 0x0000000000037919 */ /* 0x000e2e0000002100 */
[----:B------:R-:W0:Y:S01]  /*0020*/  S2UR UR4, SR_CTAID.X ;  /* 0x00000000000479c3 */ /* 0x000e220000002500 */
[----:B------:R-:W1:Y:S01]  /*0030*/  LDCU.64 UR8, c[0x0][0x3f8] ;  /* 0x00007f00ff0877ac */ /* 0x000e620008000a00 */
[----:B------:R-:W-:Y:S01]  /*0040*/  IMAD.MOV.U32 R14, RZ, RZ, RZ ;  /* 0x000000ffff0e7224 */ /* 0x000fe200078e00ff */
[----:B------:R-:W2:Y:S01]  /*0050*/  S2R R5, SR_TID.Y ;  /* 0x0000000000057919 */ /* 0x000ea20000002200 */
[----:B------:R-:W3:Y:S04]  /*0060*/  LDCU.64 UR6, c[0x0][0x358] ;  /* 0x00006b00ff0677ac */ /* 0x000ee80008000a00 */
[----:B------:R-:W0:Y:S08]  /*0070*/  LDC R0, c[0x0][0x360] ;  /* 0x0000d800ff007b82 */ /* 0x000e300000000800 */
[----:B------:R-:W2:Y:S08]  /*0080*/  S2UR UR5, SR_CTAID.Y ;  /* 0x00000000000579c3 */ /* 0x000eb00000002600 */
[----:B------:R-:W2:Y:S01]  /*0090*/  LDC R2, c[0x0][0x364] ;  /* 0x0000d900ff027b82 */ /* 0x000ea20000000800 */
[----:B0-----:R-:W-:Y:S01]  /*00a0*/  IMAD R0, R0, UR4, R3 ;  /* 0x0000000400007c24 */ /* 0x001fe2000f8e0203 */
[----:B------:R-:W-:-:S03]  /*00b0*/  UMOV UR4, URZ ;  /* 0x000000ff00047c82 */ /* 0x000fc60008000000 */
[----:B-1----:R-:W-:-:S04]  /*00c0*/  VIADD R0, R0, UR8 ;  /* 0x0000000800007c36 */ /* 0x002fc80008000000 */
[C---:B------:R-:W-:Y:S02]  /*00d0*/  VIADD R4, R0.reuse, 0x2 ;  /* 0x0000000200047836 */ /* 0x040fe40000000000 */
[C---:B------:R-:W-:Y:S02]  /*00e0*/  VIADD R6, R0.reuse, 0x4 ;  /* 0x0000000400067836 */ /* 0x040fe40000000000 */
[C---:B------:R-:W-:Y:S02]  /*00f0*/  VIADD R7, R0.reuse, 0x5 ;  /* 0x0000000500077836 */ /* 0x040fe40000000000 */
[----:B------:R-:W-:Y:S02]  /*0100*/  VIADD R8, R0, 0x6 ;  /* 0x0000000600087836 */ /* 0x000fe40000000000 */
[----:B--2---:R-:W-:Y:S02]  /*0110*/  IMAD R3, R2, UR5, R5 ;  /* 0x0000000502037c24 */ /* 0x004fe4000f8e0205 */
[----:B------:R-:W-:-:S02]  /*0120*/  VIADD R2, R0, 0x1 ;  /* 0x0000000100027836 */ /* 0x000fc40000000000 */
[----:B------:R-:W-:Y:S01]  /*0130*/  VIADD R3, R3, UR9 ;  /* 0x0000000903037c36 */ /* 0x000fe20008000000 */
[----:B------:R-:W0:Y:S01]  /*0140*/  LDCU.64 UR8, c[0x0][0x380] ;  /* 0x00007000ff0877ac */ /* 0x000e220008000a00 */
[C---:B------:R-:W-:Y:S02]  /*0150*/  VIADD R5, R0.reuse, 0x3 ;  /* 0x0000000300057836 */ /* 0x040fe40000000000 */
[C---:B------:R-:W-:Y:S02]  /*0160*/  VIADD R9, R0.reuse, 0x7 ;  /* 0x0000000700097836 */ /* 0x040fe40000000000 */
[C---:B------:R-:W-:Y:S02]  /*0170*/  VIADD R10, R0.reuse, 0x8 ;  /* 0x00000008000a7836 */ /* 0x040fe40000000000 */
[C---:B------:R-:W-:Y:S02]  /*0180*/  VIADD R11, R0.reuse, 0xa ;  /* 0x0000000a000b7836 */ /* 0x040fe40000000000 */
[----:B------:R-:W-:-:S02]  /*0190*/  VIADD R12, R0, 0xb ;  /* 0x0000000b000c7836 */ /* 0x000fc40000000000 */
[C---:B------:R-:W-:Y:S02]  /*01a0*/  VIADD R13, R0.reuse, 0xc ;  /* 0x0000000c000d7836 */ /* 0x040fe40000000000 */
[C---:B------:R-:W-:Y:S02]  /*01b0*/  VIADD R20, R0.reuse, 0xd ;  /* 0x0000000d00147836 */ /* 0x040fe40000000000 */
[C---:B------:R-:W-:Y:S02]  /*01c0*/  VIADD R21, R0.reuse, 0xe ;  /* 0x0000000e00157836 */ /* 0x040fe40000000000 */
[C---:B------:R-:W-:Y:S02]  /*01d0*/  VIADD R22, R0.reuse, 0xf ;  /* 0x0000000f00167836 */ /* 0x040fe40000000000 */
[C---:B------:R-:W-:Y:S02]  /*01e0*/  VIADD R23, R0.reuse, 0x10 ;  /* 0x0000001000177836 */ /* 0x040fe40000000000 */
[----:B------:R-:W-:-:S02]  /*01f0*/  VIADD R24, R0, 0x11 ;  /* 0x0000001100187836 */ /* 0x000fc40000000000 */
[----:B------:R-:W-:Y:S02]  /*0200*/  VIADD R25, R0, 0x12 ;  /* 0x0000001200197836 */ /* 0x000fe40000000000 */
[----:B0--3--:R-:W-:-:S07]  /*0210*/  IMAD R27, R3, 0x1912, RZ ;  /* 0x00001912031b7824 */ /* 0x009fce00078e02ff */
.L_x_62:
[----:B------:R-:W-:Y:S02]  /*0220*/  SHF.R.S32.HI R29, RZ, 0x1f, R27 ;  /* 0x0000001fff1d7819 */ /* 0x000fe4000001141b */
[----:B------:R-:W-:-:S04]  /*0230*/  IADD3 R15, P0, PT, R0, R27, RZ ;  /* 0x0000001b000f7210 */ /* 0x000fc80007f1e0ff */
[----:B------:R-:W-:Y:S02]  /*0240*/  LEA.HI.X.SX32 R16, R0, R29, 0x1, P0 ;  /* 0x0000001d00107211 */ /* 0x000fe400000f0eff */
[----:B------:R-:W-:-:S04]  /*0250*/  LEA R18, P0, R15, UR8, 0x2 ;  /* 0x000000080f127c11 */ /* 0x000fc8000f8010ff */
[----:B------:R-:W-:-:S06]  /*0260*/  LEA.HI.X R19, R15, UR9, R16, 0x2, P0 ;  /* 0x000000090f137c11 */ /* 0x000fcc00080f1410 */
[----:B------:R-:W2:Y:S01]  /*0270*/  LDG.E.CONSTANT R19, desc[UR6][R18.64] ;  /* 0x0000000612137981 */ /* 0x000ea2000c1e9900 */
[----:B------:R-:W-:-:S04]  /*0280*/  IADD3 R15, P0, PT, R2, R27, RZ ;  /* 0x0000001b020f7210 */ /* 0x000fc80007f1e0ff */
[----:B------:R-:W-:Y:S02]  /*0290*/  LEA.HI.X.SX32 R26, R2, R29, 0x1, P0 ;  /* 0x0000001d021a7211 */ /* 0x000fe400000f0eff */
[----:B------:R-:W-:-:S04]  /*02a0*/  LEA R16, P0, R15, UR8, 0x2 ;  /* 0x000000080f107c11 */ /* 0x000fc8000f8010ff */
[----:B------:R-:W-:-:S05]  /*02b0*/  LEA.HI.X R17, R15, UR9, R26, 0x2, P0 ;  /* 0x000000090f117c11 */ /* 0x000fca00080f141a */
[----:B------:R-:W3:Y:S01]  /*02c0*/  LDG.E.CONSTANT R16, desc[UR6][R16.64] ;  /* 0x0000000610107981 */ /* 0x000ee2000c1e9900 */
[----:B------:R-:W-:-:S04]  /*02d0*/  IADD3 R15, P0, PT, R4, R27, RZ ;  /* 0x0000001b040f7210 */ /* 0x000fc80007f1e0ff */
[----:B------:R-:W-:Y:S01]  /*02e0*/  LEA.HI.X.SX32 R28, R4, R29, 0x1, P0 ;  /* 0x0000001d041c7211 */ /* 0x000fe200000f0eff */
[----:B--2---:R-:W-:Y:S01]  /*02f0*/  FADD R26, R19, R14 ;  /* 0x0000000e131a7221 */ /* 0x004fe20000000000 */
[----:B------:R-:W-:-:S04]  /*0300*/  LEA R14, P0, R15, UR8, 0x2 ;  /* 0x000000080f0e7c11 */ /* 0x000fc8000f8010ff */
[----:B------:R-:W-:Y:S02]  /*0310*/  LEA.HI.X R15, R15, UR9, R28, 0x2, P0 ;  /* 0x000000090f0f7c11 */ /* 0x000fe400080f141c */
[----:B------:R-:W-:-:S03]  /*0320*/  IADD3 R19, P0, PT, R5, R27, RZ ;  /* 0x0000001b05137210 */ /* 0x000fc60007f1e0ff */
[----:B------:R0:W2:Y:S01]  /*0330*/  LDG.E.CONSTANT R14, desc[UR6][R14.64] ;  /* 0x000000060e0e7981 */ /* 0x0000a2000c1e9900 */
[----:B------:R-:W-:Y:S02]  /*0340*/  LEA.HI.X.SX32 R28, R5, R29, 0x1, P0 ;  /* 0x0000001d051c7211 */ /* 0x000fe400000f0eff */
[----:B------:R-:W-:Y:S01]  /*0350*/  LEA R18, P0, R19, UR8, 0x2 ;  /* 0x0000000813127c11 */ /* 0x000fe2000f8010ff */
[----:B---3--:R-:W-:-:S03]  /*0360*/  FADD R26, R26, R16 ;  /* 0x000000101a1a7221 */ /* 0x008fc60000000000 */
[----:B------:R-:W-:Y:S02]  /*0370*/  LEA.HI.X R19, R19, UR9, R28, 0x2, P0 ;  /* 0x0000000913137c11 */ /* 0x000fe400080f141c */
[----:B------:R-:W-:-:S03]  /*0380*/  IADD3 R17, P0, PT, R6, R27, RZ ;  /* 0x0000001b06117210 */ /* 0x000fc60007f1e0ff */
[----:B------:R1:W3:Y:S01]  /*0390*/  LDG.E.CONSTANT R18, desc[UR6][R18.64] ;  /* 0x0000000612127981 */ /* 0x0002e2000c1e9900 */
[----:B------:R-:W-:Y:S02]  /*03a0*/  LEA.HI.X.SX32 R28, R6, R29, 0x1, P0 ;  /* 0x0000001d061c7211 */ /* 0x000fe400000f0eff */
[----:B------:R-:W-:-:S04]  /*03b0*/  LEA R16, P0, R17, UR8, 0x2 ;  /* 0x0000000811107c11 */ /* 0x000fc8000f8010ff */
[----:B------:R-:W-:-:S05]  /*03c0*/  LEA.HI.X R17, R17, UR9, R28, 0x2, P0 ;  /* 0x0000000911117c11 */ /* 0x000fca00080f141c */
[----:B------:R4:W5:Y:S01]  /*03d0*/  LDG.E.CONSTANT R16, desc[UR6][R16.64] ;  /* 0x0000000610107981 */ /* 0x000962000c1e9900 */
[----:B0-----:R-:W-:-:S04]  /*03e0*/  IADD3 R15, P0, PT, R7, R27, RZ ;  /* 0x0000001b070f7210 */ /* 0x001fc80007f1e0ff */
[----:B------:R-:W-:Y:S01]  /*03f0*/  LEA.HI.X.SX32 R28, R7, R29, 0x1, P0 ;  /* 0x0000001d071c7211 */ /* 0x000fe200000f0eff */
[----:B--2---:R-:W-:Y:S01]  /*0400*/  FADD R26, R26, R14 ;  /* 0x0000000e1a1a7221 */ /* 0x004fe20000000000 */
[----:B------:R-:W-:-:S04]  /*0410*/  LEA R14, P0, R15, UR8, 0x2 ;  /* 0x000000080f0e7c11 */ /* 0x000fc8000f8010ff */
[----:B------:R-:W-:Y:S02]  /*0420*/  LEA.HI.X R15, R15, UR9, R28, 0x2, P0 ;  /* 0x000000090f0f7c11 */ /* 0x000fe400080f141c */
[----:B-1----:R-:W-:-:S03]  /*0430*/  IADD3 R19, P0, PT, R8, R27, RZ ;  /* 0x0000001b08137210 */ /* 0x002fc60007f1e0ff */
[----:B------:R0:W2:Y:S01]  /*0440*/  LDG.E.CONSTANT R14, desc[UR6][R14.64] ;  /* 0x000000060e0e7981 */ /* 0x0000a2000c1e9900 */
[----:B------:R-:W-:Y:S01]  /*0450*/  LEA.HI.X.SX32 R28, R8, R29, 0x1, P0 ;  /* 0x0000001d081c7211 */ /* 0x000fe200000f0eff */
[----:B---3--:R-:W-:Y:S01]  /*0460*/  FADD R26, R26, R18 ;  /* 0x000000121a1a7221 */ /* 0x008fe20000000000 */
[----:B------:R-:W-:-:S04]  /*0470*/  LEA R18, P0, R19, UR8, 0x2 ;  /* 0x0000000813127c11 */ /* 0x000fc8000f8010ff */
[----:B------:R-:W-:Y:S02]  /*0480*/  LEA.HI.X R19, R19, UR9, R28, 0x2, P0 ;  /* 0x0000000913137c11 */ /* 0x000fe400080f141c */
[----:B----4-:R-:W-:-:S03]  /*0490*/  IADD3 R17, P0, PT, R9, R27, RZ ;  /* 0x0000001b09117210 */ /* 0x010fc60007f1e0ff */
[----:B------:R-:W3:Y:S01]  /*04a0*/  LDG.E.CONSTANT R18, desc[UR6][R18.64] ;  /* 0x0000000612127981 */ /* 0x000ee2000c1e9900 */
[----:B------:R-:W-:Y:S01]  /*04b0*/  LEA.HI.X.SX32 R28, R9, R29, 0x1, P0 ;  /* 0x0000001d091c7211 */ /* 0x000fe200000f0eff */
[----:B-----5:R-:W-:Y:S01]  /*04c0*/  FADD R26, R26, R16 ;  /* 0x000000101a1a7221 */ /* 0x020fe20000000000 */
[----:B------:R-:W-:-:S04]  /*04d0*/  LEA R16, P0, R17, UR8, 0x2 ;  /* 0x0000000811107c11 */ /* 0x000fc8000f8010ff */
[----:B------:R-:W-:-:S05]  /*04e0*/  LEA.HI.X R17, R17, UR9, R28, 0x2, P0 ;  /* 0x0000000911117c11 */ /* 0x000fca00080f141c */
[----:B------:R-:W4:Y:S01]  /*04f0*/  LDG.E.CONSTANT R16, desc[UR6][R16.64] ;  /* 0x0000000610107981 */ /* 0x000f22000c1e9900 */
[----:B0-----:R-:W-:-:S04]  /*0500*/  IADD3 R15, P0, PT, R10, R27, RZ ;  /* 0x0000001b0a0f7210 */ /* 0x001fc80007f1e0ff */
[----:B------:R-:W-:Y:S01]  /*0510*/  LEA.HI.X.SX32 R28, R10, R29, 0x1, P0 ;  /* 0x0000001d0a1c7211 */ /* 0x000fe200000f0eff */
[----:B--2---:R-:W-:Y:S01]  /*0520*/  FADD R26, R26, R14 ;  /* 0x0000000e1a1a7221 */ /* 0x004fe20000000000 */
[----:B------:R-:W-:-:S04]  /*0530*/  LEA R14, P0, R15, UR8, 0x2 ;  /* 0x000000080f0e7c11 */ /* 0x000fc8000f8010ff */
[----:B------:R-:W-:Y:S01]  /*0540*/  LEA.HI.X R15, R15, UR9, R28, 0x2, P0 ;  /* 0x000000090f0f7c11 */ /* 0x000fe200080f141c */
[----:B------:R-:W-:-:S04]  /*0550*/  VIADD R28, R0, 0x9 ;  /* 0x00000009001c7836 */ /* 0x000fc80000000000 */
[----:B------:R-:W2:Y:S01]  /*0560*/  LDG.E.CONSTANT R14, desc[UR6][R14.64] ;  /* 0x000000060e0e7981 */ /* 0x000ea2000c1e9900 */
[----:B---3--:R-:W-:Y:S01]  /*0570*/  FADD R26, R26, R18 ;  /* 0x000000121a1a7221 */ /* 0x008fe20000000000 */
[----:B------:R-:W-:-:S03]  /*0580*/  IADD3 R18, P0, PT, R28, R27, RZ ;  /* 0x0000001b1c127210 */ /* 0x000fc60007f1e0ff */
[----:B----4-:R-:W-:Y:S01]  /*0590*/  FADD R19, R26, R16 ;  /* 0x000000101a137221 */ /* 0x010fe20000000000 */
[----:B------:R-:W-:Y:S02]  /*05a0*/  LEA.HI.X.SX32 R26, R28, R29, 0x1, P0 ;  /* 0x0000001d1c1a7211 */ /* 0x000fe400000f0eff */
[----:B------:R-:W-:-:S04]  /*05b0*/  LEA R16, P0, R18, UR8, 0x2 ;  /* 0x0000000812107c11 */ /* 0x000fc8000f8010ff */
[----:B------:R-:W-:-:S05]  /*05c0*/  LEA.HI.X R17, R18, UR9, R26, 0x2, P0 ;  /* 0x0000000912117c11 */ /* 0x000fca00080f141a */
[----:B------:R0:W3:Y:S01]  /*05d0*/  LDG.E.CONSTANT R16, desc[UR6][R16.64] ;  /* 0x0000000610107981 */ /* 0x0000e2000c1e9900 */
[----:B------:R-:W-:Y:S01]  /*05e0*/  IADD3 R28, P0, PT, R11, R27, RZ ;  /* 0x0000001b0b1c7210 */ /* 0x000fe20007f1e0ff */
[----:B--2---:R-:W-:-:S03]  /*05f0*/  FADD R26, R19, R14 ;  /* 0x0000000e131a7221 */ /* 0x004fc60000000000 */
[----:B------:R-:W-:Y:S02]  /*0600*/  LEA.HI.X.SX32 R19, R11, R29, 0x1, P0 ;  /* 0x0000001d0b137211 */ /* 0x000fe400000f0eff */
[----:B------:R-:W-:-:S04]  /*0610*/  LEA R18, P0, R28, UR8, 0x2 ;  /* 0x000000081c127c11 */ /* 0x000fc8000f8010ff */
[----:B------:R-:W-:Y:S02]  /*0620*/  LEA.HI.X R19, R28, UR9, R19, 0x2, P0 ;  /* 0x000000091c137c11 */ /* 0x000fe400080f1413 */
[----:B------:R-:W-:-:S03]  /*0630*/  IADD3 R15, P0, PT, R12, R27, RZ ;  /* 0x0000001b0c0f7210 */ /* 0x000fc60007f1e0ff */
[----:B------:R1:W2:Y:S01]  /*0640*/  LDG.E.CONSTANT R18, desc[UR6][R18.64] ;  /* 0x0000000612127981 */ /* 0x0002a2000c1e9900 */
[----:B------:R-:W-:Y:S02]  /*0650*/  LEA.HI.X.SX32 R28, R12, R29, 0x1, P0 ;  /* 0x0000001d0c1c7211 */ /* 0x000fe400000f0eff */
[----:B------:R-:W-:-:S04]  /*0660*/  LEA R14, P0, R15, UR8, 0x2 ;  /* 0x000000080f0e7c11 */ /* 0x000fc8000f8010ff */
[----:B------:R-:W-:Y:S02]  /*0670*/  LEA.HI.X R15, R15, UR9, R28, 0x2, P0 ;  /* 0x000000090f0f7c11 */ /* 0x000fe400080f141c */
[----:B0-----:R-:W-:-:S03]  /*0680*/  IADD3 R17, P0, PT, R13, R27, RZ ;  /* 0x0000001b0d117210 */ /* 0x001fc60007f1e0ff */
[----:B------:R0:W4:Y:S01]  /*0690*/  LDG.E.CONSTANT R14, desc[UR6][R14.64] ;  /* 0x000000060e0e7981 */ /* 0x000122000c1e9900 */
[----:B------:R-:W-:Y:S01]  /*06a0*/  LEA.HI.X.SX32 R28, R13, R29, 0x1, P0 ;  /* 0x0000001d0d1c7211 */ /* 0x000fe200000f0eff */
[----:B---3--:R-:W-:Y:S01]  /*06b0*/  FADD R26, R26, R16 ;  /* 0x000000101a1a7221 */ /* 0x008fe20000000000 */
[----:B------:R-:W-:-:S04]  /*06c0*/  LEA R16, P0, R17, UR8, 0x2 ;  /* 0x0000000811107c11 */ /* 0x000fc8000f8010ff */
[----:B------:R-:W-:-:S05]  /*06d0*/  LEA.HI.X R17, R17, UR9, R28, 0x2, P0 ;  /* 0x0000000911117c11 */ /* 0x000fca00080f141c */
[----:B------:R3:W5:Y:S01]  /*06e0*/  LDG.E.CONSTANT R16, desc[UR6][R16.64] ;  /* 0x0000000610107981 */ /* 0x000762000c1e9900 */
[----:B-1----:R-:W-:-:S04]  /*06f0*/  IADD3 R19, P0, PT, R20, R27, RZ ;  /* 0x0000001b14137210 */ /* 0x002fc80007f1e0ff */
[----:B------:R-:W-:Y:S01]  /*0700*/  LEA.HI.X.SX32 R28, R20, R29, 0x1, P0 ;  /* 0x0000001d141c7211 */ /* 0x000fe200000f0eff */
[----:B--2---:R-:W-:Y:S01]  /*0710*/  FADD R26, R26, R18 ;  /* 0x000000121a1a7221 */ /* 0x004fe20000000000 */
[----:B------:R-:W-:-:S04]  /*0720*/  LEA R18, P0, R19, UR8, 0x2 ;  /* 0x0000000813127c11 */ /* 0x000fc8000f8010ff */
[----:B------:R-:W-:Y:S02]  /*0730*/  LEA.HI.X R19, R19, UR9, R28, 0x2, P0 ;  /* 0x0000000913137c11 */ /* 0x000fe400080f141c */
[----:B0-----:R-:W-:-:S03]  /*0740*/  IADD3 R15, P0, PT, R21, R27, RZ ;  /* 0x0000001b150f7210 */ /* 0x001fc60007f1e0ff */
[----:B------:R0:W2:Y:S01]  /*0750*/  LDG.E.CONSTANT R18, desc[UR6][R18.64] ;  /* 0x0000000612127981 */ /* 0x0000a2000c1e9900 */
[----:B------:R-:W-:Y:S01]  /*0760*/  LEA.HI.X.SX32 R28, R21, R29, 0x1, P0 ;  /* 0x0000001d151c7211 */ /* 0x000fe200000f0eff */
[----:B----4-:R-:W-:Y:S01]  /*0770*/  FADD R26, R26, R14 ;  /* 0x0000000e1a1a7221 */ /* 0x010fe20000000000 */
[----:B------:R-:W-:-:S04]  /*0780*/  LEA R14, P0, R15, UR8, 0x2 ;  /* 0x000000080f0e7c11 */ /* 0x000fc8000f8010ff */
[----:B------:R-:W-:Y:S02]  /*0790*/  LEA.HI.X R15, R15, UR9, R28, 0x2, P0 ;  /* 0x000000090f0f7c11 */ /* 0x000fe400080f141c */
[----:B---3--:R-:W-:-:S03]  /*07a0*/  IADD3 R17, P0, PT, R22, R27, RZ ;  /* 0x0000001b16117210 */ /* 0x008fc60007f1e0ff */
[----:B------:R1:W3:Y:S01]  /*07b0*/  LDG.E.CONSTANT R14, desc[UR6][R14.64] ;  /* 0x000000060e0e7981 */ /* 0x0002e2000c1e9900 */
[----:B------:R-:W-:Y:S01]  /*07c0*/  LEA.HI.X.SX32 R28, R22, R29, 0x1, P0 ;  /* 0x0000001d161c7211 */ /* 0x000fe200000f0eff */
[----:B-----5:R-:W-:Y:S01]  /*07d0*/  FADD R26, R26, R16 ;  /* 0x000000101a1a7221 */ /* 0x020fe20000000000 */
        /* <DEDUP_REMOVED lines=9> */
[----:B------:R-:W2:Y:S01]  /*0870*/  LDG.E.CONSTANT R18, desc[UR6][R18.64] ;  /* 0x0000000612127981 */ /* 0x000ea2000c1e9900 */
        /* <DEDUP_REMOVED lines=11> */
[----:B------:R-:W-:-:S04]  /*0930*/  UIADD3 UR4, UPT, UPT, UR4, 0x1, URZ ;  /* 0x0000000104047890 */ /* 0x000fc8000fffe0ff */
[----:B------:R-:W-:Y:S01]  /*0940*/  UISETP.NE.AND UP0, UPT, UR4, 0x13, UPT ;  /* 0x000000130400788c */ /* 0x000fe2000bf05270 */
[----:B------:R-:W-:Y:S02]  /*0950*/  VIADD R27, R27, 0x1912 ;  /* 0x000019121b1b7836 */ /* 0x000fe40000000000 */
[----:B--2---:R-:W-:-:S04]  /*0960*/  FADD R19, R26, R18 ;  /* 0x000000121a137221 */ /* 0x004fc80000000000 */
[----:B---3--:R-:W-:-:S04]  /*0970*/  FADD R19, R19, R14 ;  /* 0x0000000e13137221 */ /* 0x008fc80000000000 */
[----:B----4-:R-:W-:Y:S01]  /*0980*/  FADD R14, R19, R16 ;  /* 0x00000010130e7221 */ /* 0x010fe20000000000 */
[----:B------:R-:W-:Y:S06]  /*0990*/  BRA.U UP0, `(.L_x_62) ;  /* 0xfffffff900207547 */ /* 0x000fec000b83ffff */
[----:B------:R-:W-:Y:S01]  /*09a0*/  IMAD.MOV.U32 R5, RZ, RZ, 0x3b358a48 ;  /* 0x3b358a48ff057424 */ /* 0x000fe200078e00ff */
[----:B------:R-:W0:Y:S01]  /*09b0*/  FCHK P0, R14, 361 ;  /* 0x43b480000e007902 */ /* 0x000e220000000000 */
[----:B------:R-:W-:Y:S01]  /*09c0*/  IMAD.MOV.U32 R2, RZ, RZ, 0x43b48000 ;  /* 0x43b48000ff027424 */ /* 0x000fe200078e00ff */
        /* <DEDUP_REMOVED lines=8> */
[----:B------:R-:W-:Y:S05]  /*0a50*/  CALL.REL.NOINC `($__internal_3_$__cuda_sm3x_div_rn_noftz_f32_slowpath) ;  /* 0x00000000001c7944 */ /* 0x000fea0003c00000 */
[----:B------:R-:W-:-:S07]  /*0a60*/  IMAD.MOV.U32 R7, RZ, RZ, R8 ;  /* 0x000000ffff077224 */ /* 0x000fce00078e0008 */
.L_x_64:
[----:B------:R-:W-:Y:S05]  /*0a70*/  BSYNC.RECONVERGENT B1 ;  /* 0x0000000000017941 */ /* 0x000fea0003800200 */
.L_x_63:
[----:B------:R-:W0:Y:S01]  /*0a80*/  LDC.64 R4, c[0x0][0x3c8] ;  /* 0x0000f200ff047b82 */ /* 0x000e220000000a00 */
[----:B------:R-:W-:-:S04]  /*0a90*/  IMAD R3, R3, 0x1900, R0 ;  /* 0x0000190003037824 */ /* 0x000fc800078e0200 */
[----:B0-----:R-:W-:-:S05]  /*0aa0*/  IMAD.WIDE R2, R3, 0x4, R4 ;  /* 0x0000000403027825 */ /* 0x001fca00078e0204 */
[----:B------:R-:W-:Y:S01]  /*0ab0*/  STG.E desc[UR6][R2.64], R7 ;  /* 0x0000000702007986 */ /* 0x000fe2000c101906 */
[----:B------:R-:W-:Y:S05]  /*0ac0*/  EXIT ;  /* 0x000000000000794d */ /* 0x000fea0003800000 */
        .weak           $__internal_3_$__cuda_sm3x_div_rn_noftz_f32_slowpath
        .type           $__internal_3_$__cuda_sm3x_div_rn_noftz_f32_slowpath,@function
        .size           $__internal_3_$__cuda_sm3x_div_rn_noftz_f32_slowpath,(.L_x_81 - $__internal_3_$__cuda_sm3x_div_rn_noftz_f32_slowpath)
$__internal_3_$__cuda_sm3x_div_rn_noftz_f32_slowpath:
[--C-:B------:R-:W-:Y:S01]  /*0ad0*/  SHF.R.U32.HI R2, RZ, 0x17, R14.reuse ;  /* 0x00000017ff027819 */ /* 0x100fe2000001160e */
[----:B------:R-:W-:Y:S04]  /*0ae0*/  BSSY.RECONVERGENT B0, `(.L_x_65) ;  /* 0x000005c000007945 */ /* 0x000fe80003800200 */
[----:B------:R-:W-:Y:S01]  /*0af0*/  BSSY.RELIABLE B2, `(.L_x_66) ;  /* 0x000001a000027945 */ /* 0x000fe20003800100 */
[----:B------:R-:W-:Y:S01]  /*0b00*/  LOP3.LUT R6, R2, 0xff, RZ, 0xc0, !PT ;  /* 0x000000ff02067812 */ /* 0x000fe200078ec0ff */
[----:B------:R-:W-:-:S04]  /*0b10*/  IMAD.MOV.U32 R2, RZ, RZ, R14 ;  /* 0x000000ffff027224 */ /* 0x000fc800078e000e */
[----:B------:R-:W-:-:S05]  /*0b20*/  VIADD R7, R6, 0xffffffff ;  /* 0xffffffff06077836 */ /* 0x000fca0000000000 */
[----:B------:R-:W-:-:S13]  /*0b30*/  ISETP.GT.U32.OR P0, PT, R7, 0xfd, !PT ;  /* 0x000000fd0700780c */ /* 0x000fda0007f04470 */
[----:B------:R-:W-:Y:S01]  /*0b40*/  @!P0 IMAD.MOV.U32 R5, RZ, RZ, RZ ;  /* 0x000000ffff058224 */ /* 0x000fe200078e00ff */
[----:B------:R-:W-:Y:S06]  /*0b50*/  @!P0 BRA `(.L_x_67) ;  /* 0x00000000004c8947 */ /* 0x000fec0003800000 */
[----:B------:R-:W-:-:S13]  /*0b60*/  FSETP.GTU.FTZ.AND P0, PT, |R14|, +INF , PT ;  /* 0x7f8000000e00780b */ /* 0x000fda0003f1c200 */
[----:B------:R-:W-:Y:S05]  /*0b70*/  @P0 BREAK.RELIABLE B2 ;  /* 0x0000000000020942 */ /* 0x000fea0003800100 */
[----:B------:R-:W-:Y:S05]  /*0b80*/  @P0 BRA `(.L_x_68) ;  /* 0x0000000400400947 */ /* 0x000fea0003800000 */
[----:B------:R-:W-:-:S05]  /*0b90*/  IMAD.MOV.U32 R5, RZ, RZ, 0x43b48000 ;  /* 0x43b48000ff057424 */ /* 0x000fca00078e00ff */
        /* <DEDUP_REMOVED lines=15> */
.L_x_67:
[----:B------:R-:W-:Y:S05]  /*0c90*/  BSYNC.RELIABLE B2 ;  /* 0x0000000000027941 */ /* 0x000fea0003800100 */
.L_x_66:
[----:B------:R-:W-:Y:S01]  /*0ca0*/  UMOV UR4, 0x43b48000 ;  /* 0x43b4800000047882 */ /* 0x000fe20000000000 */
[----:B------:R-:W-:Y:S01]  /*0cb0*/  VIADD R6, R6, 0xffffff81 ;  /* 0xffffff8106067836 */ /* 0x000fe20000000000 */
[----:B------:R-:W-:Y:S01]  /*0cc0*/  UIADD3 UR4, UPT, UPT, UR4, -0x4000000, URZ ;  /* 0xfc00000004047890 */ /* 0x000fe2000fffe0ff */
[----:B------:R-:W-:Y:S02]  /*0cd0*/  BSSY.RECONVERGENT B2, `(.L_x_72) ;  /* 0x0000033000027945 */ /* 0x000fe40003800200 */
[----:B------:R-:W-:Y:S01]  /*0ce0*/  IMAD R2, R6, -0x800000, R2 ;  /* 0xff80000006027824 */ /* 0x000fe200078e0202 */
[----:B------:R-:W-:Y:S02]  /*0cf0*/  IADD3 R5, PT, PT, R5, -0x8, R6 ;  /* 0xfffffff805057810 */ /* 0x000fe40007ffe006 */
        /* <DEDUP_REMOVED lines=23> */
[C---:B------:R-:W-:Y:S01]  /*0e70*/  VIADD R6, R11.reuse, 0x20 ;  /* 0x000000200b067836 */ /* 0x040fe20000000000 */
[C---:B------:R-:W-:Y:S02]  /*0e80*/  ISETP.NE.AND P2, PT, R11.reuse, RZ, PT ;  /* 0x000000ff0b00720c */ /* 0x040fe40003f45270 */
[----:B------:R-:W-:Y:S02]  /*0e90*/  ISETP.NE.AND P1, PT, R11, RZ, PT ;  /* 0x000000ff0b00720c */ /* 0x000fe40003f25270 */
[----:B------:R-:W-:Y:S01]  /*0ea0*/  LOP3.LUT R5, R2, 0x7fffff, RZ, 0xc0, !PT ;  /* 0x007fffff02057812 */ /* 0x000fe200078ec0ff */
[CCC-:B------:R-:W-:Y:S01]  /*0eb0*/  FFMA.RP R2, R7.reuse, R9.reuse, R10.reuse ;  /* 0x0000000907027223 */ /* 0x1c0fe2000000800a */
[----:B------:R-:W-:Y:S01]  /*0ec0*/  FFMA.RM R7, R7, R9, R10 ;  /* 0x0000000907077223 */ /* 0x000fe2000000400a */
[----:B------:R-:W-:Y:S01]  /*0ed0*/  IMAD.MOV R9, RZ, RZ, -R11 ;  /* 0x000000ffff097224 */ /* 0x000fe200078e0a0b */
[----:B------:R-:W-:-:S03]  /*0ee0*/  LOP3.LUT R5, R5, 0x800000, RZ, 0xfc, !PT ;  /* 0x0080000005057812 */ /* 0x000fc600078efcff */
[----:B------:R-:W-:Y:S02]  /*0ef0*/  FSETP.NEU.FTZ.AND P0, PT, R2, R7, PT ;  /* 0x000000070200720b */ /* 0x000fe40003f1d000 */
[----:B------:R-:W-:Y:S02]  /*0f00*/  SHF.L.U32 R6, R5, R6, RZ ;  /* 0x0000000605067219 */ /* 0x000fe400000006ff */
        /* <DEDUP_REMOVED lines=11> */
.L_x_74:
[----:B------:R-:W-:-:S04]  /*0fc0*/  LOP3.LUT R8, R8, 0x80000000, RZ, 0xc0, !PT ;  /* 0x8000000008087812 */ /* 0x000fc800078ec0ff */
[----:B------:R-:W-:Y:S01]  /*0fd0*/  LOP3.LUT R8, R8, 0x7f800000, RZ, 0xfc, !PT ;  /* 0x7f80000008087812 */ /* 0x000fe200078efcff */
[----:B------:R-:W-:Y:S06]  /*0fe0*/  BRA `(.L_x_75) ;  /* 0x0000000000047947 */ /* 0x000fec0003800000 */
.L_x_73:
[----:B------:R-:W-:-:S07]  /*0ff0*/  IMAD R8, R5, 0x800000, R8 ;  /* 0x0080000005087824 */ /* 0x000fce00078e0208 */
.L_x_75:
[----:B------:R-:W-:Y:S05]  /*1000*/  BSYNC.RECONVERGENT B2 ;  /* 0x0000000000027941 */ /* 0x000fea0003800200 */
.L_x_72:
[----:B------:R-:W-:Y:S05]  /*1010*/  BRA `(.L_x_76) ;  /* 0x0000000000207947 */ /* 0x000fea0003800000 */
.L_x_71:
[----:B------:R-:W-:-:S04]  /*1020*/  LOP3.LUT R2, R5, 0x80000000, R2, 0x48, !PT ;  /* 0x8000000005027812 */ /* 0x000fc800078e4802 */
[----:B------:R-:W-:Y:S01]  /*1030*/  LOP3.LUT R8, R2, 0x7f800000, RZ, 0xfc, !PT ;  /* 0x7f80000002087812 */ /* 0x000fe200078efcff */
[----:B------:R-:W-:Y:S06]  /*1040*/  BRA `(.L_x_76) ;  /* 0x0000000000147947 */ /* 0x000fec0003800000 */
.L_x_70:
[----:B------:R-:W-:Y:S01]  /*1050*/  LOP3.LUT R8, R5, 0x80000000, R2, 0x48, !PT ;  /* 0x8000000005087812 */ /* 0x000fe200078e4802 */
[----:B------:R-:W-:Y:S06]  /*1060*/  BRA `(.L_x_76) ;  /* 0x00000000000c7947 */ /* 0x000fec0003800000 */
.L_x_69:
[----:B------:R-:W0:Y:S01]  /*1070*/  MUFU.RSQ R8, -QNAN ;  /* 0xffc0000000087908 */ /* 0x000e220000001400 */
[----:B------:R-:W-:Y:S05]  /*1080*/  BRA `(.L_x_76) ;  /* 0x0000000000047947 */ /* 0x000fea0003800000 */
.L_x_68:
[----:B------:R-:W-:-:S07]  /*1090*/  FADD.FTZ R8, R14, 361 ;  /* 0x43b480000e087421 */ /* 0x000fce0000010000 */
.L_x_76:
[----:B------:R-:W-:Y:S05]  /*10a0*/  BSYNC.RECONVERGENT B0 ;  /* 0x0000000000007941 */ /* 0x000fea0003800200 */
.L_x_65:
[----:B------:R-:W-:-:S04]  /*10b0*/  IMAD.MOV.U32 R5, RZ, RZ, 0x0 ;  /* 0x00000000ff057424 */ /* 0x000fc800078e00ff */
[----:B0-----:R-:W-:Y:S05]  /*10c0*/  RET.REL.NODEC R4 `(_Z10boxBlurBuf8buffer_tS_) ;  /* 0xffffffec04cc7950 */ /* 0x001fea0003c3ffff */
.L_x_77:
        /* <DEDUP_REMOVED lines=11> */
.L_x_81:


//--------------------- .nv.global.init           --------------------------
	.section	.nv.global.init,"aw",@progbits
.nv.global.init:
	.type		$str,@object
	.size		$str,($str$1 - $str)
$str:
        /*0000*/ 	.byte	0x62, 0x75, 0x66, 0x2e, 0x73, 0x74, 0x72, 0x69, 0x64, 0x65, 0x5b, 0x30, 0x5d, 0x20, 0x3d, 0x3d
        /*0010*/ 	.byte	0x20, 0x31, 0x00
	.type		$str$1,@object
	.size		$str$1,($str$2 - $str$1)
$str$1:
        /*0013*/ 	.byte	0x2f, 0x74, 0x6d, 0x70, 0x2f, 0x73, 0x61, 0x73, 0x73, 0x5f, 0x63, 0x75, 0x5f, 0x74, 0x30, 0x32
        /*0023*/ 	.byte	0x70, 0x66, 0x61, 0x69, 0x37, 0x2f, 0x6b, 0x2e, 0x63, 0x75, 0x00
	.type		$str$2,@object
	.size		$str$2,(__unnamed_2 - $str$2)
$str$2:
        /*002e*/ 	.byte	0x62, 0x75, 0x66, 0x2e, 0x73, 0x74, 0x72, 0x69, 0x64, 0x65, 0x5b, 0x31, 0x5d, 0x20, 0x3e, 0x20
        /*003e*/ 	.byte	0x36, 0x33, 0x30, 0x30, 0x20, 0x26, 0x26, 0x20, 0x62, 0x75, 0x66, 0x2e, 0x73, 0x74, 0x72, 0x69
        /*004e*/ 	.byte	0x64, 0x65, 0x5b, 0x31, 0x5d, 0x20, 0x3c, 0x20, 0x36, 0x35, 0x30, 0x30, 0x00
	.type		__unnamed_2,@object
	.size		__unnamed_2,(__unnamed_1 - __unnamed_2)
__unnamed_2:
        /*005b*/ 	.byte	0x54, 0x20, 0x26, 0x6f, 0x75, 0x74, 0x5f, 0x70, 0x69, 0x78, 0x65, 0x6c, 0x28, 0x62, 0x75, 0x66
        /*006b*/ 	.byte	0x66, 0x65, 0x72, 0x5f, 0x74, 0x2c, 0x20, 0x69, 0x6e, 0x74, 0x2c, 0x20, 0x69, 0x6e, 0x74, 0x29
        /*007b*/ 	.byte	0x20, 0x5b, 0x77, 0x69, 0x74, 0x68, 0x20, 0x54, 0x20, 0x3d, 0x20, 0x66, 0x6c, 0x6f, 0x61, 0x74
        /*008b*/ 	.byte	0x3b, 0x20, 0x5f, 0x5f, 0x6e, 0x76, 0x5f, 0x62, 0x6f, 0x6f, 0x6c, 0x20, 0x73, 0x74, 0x61, 0x74
        /*009b*/ 	.byte	0x69, 0x63, 0x5f, 0x61, 0x64, 0x64, 0x72, 0x20, 0x3d, 0x20, 0x74, 0x72, 0x75, 0x65, 0x5d, 0x00
	.type		__unnamed_1,@object
	.size		__unnamed_1,(.L_0 - __unnamed_1)
__unnamed_1:
        /*00ab*/ 	.byte	0x63, 0x6f, 0x6e, 0x73, 0x74, 0x20, 0x54, 0x20, 0x69, 0x6e, 0x5f, 0x70, 0x69, 0x78, 0x65, 0x6c
        /*00bb*/ 	.byte	0x28, 0x62, 0x75, 0x66, 0x66, 0x65, 0x72, 0x5f, 0x74, 0x2c, 0x20, 0x69, 0x6e, 0x74, 0x2c, 0x20
        /*00cb*/ 	.byte	0x69, 0x6e, 0x74, 0x29, 0x20, 0x5b, 0x77, 0x69, 0x74, 0x68, 0x20, 0x54, 0x20, 0x3d, 0x20, 0x66
        /*00db*/ 	.byte	0x6c, 0x6f, 0x61, 0x74, 0x3b, 0x20, 0x5f, 0x5f, 0x6e, 0x76, 0x5f, 0x62, 0x6f, 0x6f, 0x6c, 0x20
        /*00eb*/ 	.byte	0x73, 0x74, 0x61, 0x74, 0x69, 0x63, 0x5f, 0x61, 0x64, 0x64, 0x72, 0x20, 0x3d, 0x20, 0x74, 0x72
        /*00fb*/ 	.byte	0x75, 0x65, 0x5d, 0x00
.L_0:


//--------------------- .nv.shared.reserved.0     --------------------------
	.section	.nv.shared.reserved.0,"aw",@nobits
	.weak		__nv_reservedSMEM_offset_0_alias
	.size		__nv_reservedSMEM_offset_0_alias, 0, 64
	.other		__nv_reservedSMEM_offset_0_alias,@"STO_CUDA_RESERVED_SHARED STV_DEFAULT"
__nv_reservedSMEM_offset_0_alias:
	.zero		0
	.zero		64


//--------------------- .nv.constant0._Z24boxBlurStaticNonRestrictPKfPf --------------------------
	.section	.nv.constant0._Z24boxBlurStaticNonRestrictPKfPf,"a",@progbits
	.sectionflags	@""
	.align	4
.nv.constant0._Z24boxBlurStaticNonRestrictPKfPf:
	.zero		912


//--------------------- .nv.constant0._Z13boxBlurStaticPKfPf --------------------------
	.section	.nv.constant0._Z13boxBlurStaticPKfPf,"a",@progbits
	.sectionflags	@""
	.align	4
.nv.constant0._Z13boxBlurStaticPKfPf:
	.zero		912


//--------------------- .nv.constant0._Z16boxBlurBufStatic8buffer_tS_ --------------------------
	.section	.nv.constant0._Z16boxBlurBufStatic8buffer_tS_,"a",@progbits
	.sectionflags	@""
	.align	4
.nv.constant0._Z16boxBlurBufStatic8buffer_tS_:
	.zero		1040


//--------------------- .nv.constant0._Z10boxBlurBuf8buffer_tS_ --------------------------
	.section	.nv.constant0._Z10boxBlurBuf8buffer_tS_,"a",@progbits
	.sectionflags	@""
	.align	4
.nv.constant0._Z10boxBlurBuf8buffer_tS_:
	.zero		1040


//--------------------- SYMBOLS --------------------------

	.type		.nv.reservedSmem.offset0,@object
	.size		.nv.reservedSmem.offset0,0x4
	.type		__assertfail,@function
